def gluon_wgmma(
    a_ptr,
    b_ptr,
    c_ptr,
    M,
    N,
    K,
    stride_am,
    stride_bk,
    stride_cm,
    BLOCK_M: gl.constexpr,
    BLOCK_N: gl.constexpr,
    BLOCK_K: gl.constexpr,
    DTYPE: gl.constexpr,
    A_LAYOUT: gl.constexpr,
    B_LAYOUT: gl.constexpr,
    C_LAYOUT: gl.constexpr,
    B_SHAPE: gl.constexpr,
    TRANS_B: gl.constexpr,
    NUM_BUFFERS: gl.constexpr,
    NUM_WARPS: gl.constexpr,
):
    a_desc = tma.make_tensor_descriptor(
        a_ptr, [M, K], [stride_am, 1], [BLOCK_M, BLOCK_K], A_LAYOUT
    )
    b_desc = tma.make_tensor_descriptor(
        b_ptr,
        [N, K] if TRANS_B else [K, N],
        [stride_bk, 1],
        B_SHAPE,
        B_LAYOUT,
    )
    c_desc = tma.make_tensor_descriptor(
        c_ptr, [M, N], [stride_cm, 1], [BLOCK_M, BLOCK_N], C_LAYOUT
    )

    a_bufs = gl.allocate_shared_memory(
        DTYPE, [NUM_BUFFERS, BLOCK_M, BLOCK_K], A_LAYOUT
    )
    b_bufs = gl.allocate_shared_memory(DTYPE, [NUM_BUFFERS] + B_SHAPE, B_LAYOUT)

    pid_m = gl.program_id(0)
    pid_n = gl.program_id(1)
    off_m = pid_m * BLOCK_M
    off_n = pid_n * BLOCK_N

    mma_layout: gl.constexpr = pick_wgmma_layout(DTYPE, BLOCK_M, BLOCK_N, NUM_WARPS)
    acc = warpgroup_mma_init(
        gl.zeros((BLOCK_M, BLOCK_N), dtype=gl.float32, layout=mma_layout)
    )

    bars = gl.allocate_shared_memory(
        gl.int64, [NUM_BUFFERS, 1], mbarrier.MBarrierLayout()
    )
    for i in gl.static_range(NUM_BUFFERS):
        mbarrier.init(bars.index(i), count=1)
    idx = 0
    phase = 0

    for k in range(0, K, BLOCK_K):
        a = a_bufs.index(idx)
        b = b_bufs.index(idx)
        bar = bars.index(idx)
        mbarrier.expect(bar, a_desc.block_type.nbytes + b_desc.block_type.nbytes)
        tma.async_copy_global_to_shared(a_desc, [off_m, k], bar, a)
        tma.async_copy_global_to_shared(
            b_desc, [off_n, k] if TRANS_B else [k, off_n], bar, b
        )
        mbarrier.wait(bar, phase=phase)

        if TRANS_B:
            b = b.permute((1, 0))
        acc = warpgroup_mma_wait(num_outstanding=0, deps=(acc,))
        acc = warpgroup_mma(a, b, acc, is_async=True)

        idx += 1
        if idx == NUM_BUFFERS:
            idx = 0
            phase ^= 1

    acc = warpgroup_mma_wait(num_outstanding=0, deps=(acc,))
    for i in gl.static_range(NUM_BUFFERS):
        mbarrier.invalidate(bars.index(i))

    c_smem = gl.allocate_shared_memory(DTYPE, [BLOCK_M, BLOCK_N], C_LAYOUT)
    c_smem.store(acc.to(DTYPE))
    fence_async_shared()
    tma.async_copy_shared_to_global(c_desc, [off_m, off_n], c_smem)
    tma.store_wait(pendings=0)

# config = {"BLOCK_K": 128, "BLOCK_M": 256, "BLOCK_N": 64, "arch": "sm_90", "dtype": "bf16", "num_buffers": 2, "num_warps": 4, "trans_b": 0}
# arch = sm_90


// ===== COMPILED SASS (sm_90a) =====

	.target	sm_90a

	.elftype	@"ET_EXEC"


//--------------------- .note.nv.tkinfo           --------------------------
	.section	.note.nv.tkinfo,"",@"SHT_NOTE"
	.sectionflags	@"SHF_NOTE_NV_TKINFO"
	.tkinfo
        /*0018*/ 	.word	0x00000002
        /*0030*/ 	.string	""
        /*0030*/ 	.string	"ptxas"
        /*0030*/ 	.string	"Cuda compilation tools, release 13.0, V13.0.88"
        /*0030*/ 	.string	"Build cuda_13.0.r13.0/compiler.36424714_0"
        /*0030*/ 	.string	"-v  -suppress-debug-info  -lineinfo  -arch sm_90a "



//--------------------- .note.nv.cuinfo           --------------------------
	.section	.note.nv.cuinfo,"",@"SHT_NOTE"
	.sectionflags	@"SHF_NOTE_NV_CUINFO"
        /*0018*/ 	.short	0x0002
        /*001a*/ 	.short	0x005a
        /*001c*/ 	.short	0x0082
	.zero		2


//--------------------- .nv.info                  --------------------------
	.section	.nv.info,"",@"SHT_CUDA_INFO"
	.align	4


	//----- nvinfo : EIATTR_REGCOUNT
	.align		4
        /*0000*/ 	.byte	0x04, 0x2f
        /*0002*/ 	.short	(.L_1 - .L_0)
	.align		4
.L_0:
        /*0004*/ 	.word	index@(gluon_wgmma)
        /*0008*/ 	.word	0x0000009a


	//----- nvinfo : EIATTR_FRAME_SIZE
	.align		4
.L_1:
        /*000c*/ 	.byte	0x04, 0x11
        /*000e*/ 	.short	(.L_3 - .L_2)
	.align		4
.L_2:
        /*0010*/ 	.word	index@(gluon_wgmma)
        /*0014*/ 	.word	0x00000000


	//----- nvinfo : EIATTR_MIN_STACK_SIZE
	.align		4
.L_3:
        /*0018*/ 	.byte	0x04, 0x12
        /*001a*/ 	.short	(.L_5 - .L_4)
	.align		4
.L_4:
        /*001c*/ 	.word	index@(gluon_wgmma)
        /*0020*/ 	.word	0x00000000
.L_5:


//--------------------- .nv.compat                --------------------------
	.section	.nv.compat,"",@"SHT_CUDA_COMPAT_INFO"
	.align	4
        /*0000*/ 	.byte	0x02, 0x09, 0x01, 0x00, 0x02, 0x02, 0x04, 0x00, 0x02, 0x05, 0x05, 0x00, 0x03, 0x07, 0x01, 0x01
        /*0010*/ 	.byte	0x02, 0x03, 0x03, 0x00, 0x02, 0x06, 0x01, 0x00, 0x04, 0x0b, 0x08, 0x00, 0x00, 0x00, 0x00, 0x00
        /*0020*/ 	.byte	0x00, 0x00, 0x00, 0x00


//--------------------- .nv.info.gluon_wgmma      --------------------------
	.section	.nv.info.gluon_wgmma,"",@"SHT_CUDA_INFO"
	.sectionflags	@""
	.align	4


	//----- nvinfo : EIATTR_CUDA_API_VERSION
	.align		4
        /*0000*/ 	.byte	0x04, 0x37
        /*0002*/ 	.short	(.L_7 - .L_6)
.L_6:
        /*0004*/ 	.word	0x00000082


	//----- nvinfo : EIATTR_KPARAM_INFO
	.align		4
.L_7:
        /*0008*/ 	.byte	0x04, 0x17
        /*000a*/ 	.short	(.L_9 - .L_8)
.L_8:
        /*000c*/ 	.word	0x00000000
        /*0010*/ 	.short	0x000a
        /*0012*/ 	.short	0x0048
        /*0014*/ 	.byte	0x00, 0xf4, 0x21, 0x00


	//----- nvinfo : EIATTR_KPARAM_INFO
	.align		4
.L_9:
        /*0018*/ 	.byte	0x04, 0x17
        /*001a*/ 	.short	(.L_11 - .L_10)
.L_10:
        /*001c*/ 	.word	0x00000000
        /*0020*/ 	.short	0x0009
        /*0022*/ 	.short	0x0040
        /*0024*/ 	.byte	0x00, 0xf4, 0x21, 0x00


	//----- nvinfo : EIATTR_KPARAM_INFO
	.align		4
.L_11:
        /*0028*/ 	.byte	0x04, 0x17
        /*002a*/ 	.short	(.L_13 - .L_12)
.L_12:
        /*002c*/ 	.word	0x00000000
        /*0030*/ 	.short	0x0008
        /*0032*/ 	.short	0x0038
        /*0034*/ 	.byte	0x00, 0xf0, 0x21, 0x00


	//----- nvinfo : EIATTR_KPARAM_INFO
	.align		4
.L_13:
        /*0038*/ 	.byte	0x04, 0x17
        /*003a*/ 	.short	(.L_15 - .L_14)
.L_14:
        /*003c*/ 	.word	0x00000000
        /*0040*/ 	.short	0x0007
        /*0042*/ 	.short	0x0030
        /*0044*/ 	.byte	0x00, 0xf0, 0x21, 0x00


	//----- nvinfo : EIATTR_KPARAM_INFO
	.align		4
.L_15:
        /*0048*/ 	.byte	0x04, 0x17
        /*004a*/ 	.short	(.L_17 - .L_16)
.L_16:
        /*004c*/ 	.word	0x00000000
        /*0050*/ 	.short	0x0006
        /*0052*/ 	.short	0x0028
        /*0054*/ 	.byte	0x00, 0xf0, 0x21, 0x00


	//----- nvinfo : EIATTR_KPARAM_INFO
	.align		4
.L_17:
        /*0058*/ 	.byte	0x04, 0x17
        /*005a*/ 	.short	(.L_19 - .L_18)
.L_18:
        /*005c*/ 	.word	0x00000000
        /*0060*/ 	.short	0x0005
        /*0062*/ 	.short	0x0020
        /*0064*/ 	.byte	0x00, 0xf0, 0x11, 0x00


	//----- nvinfo : EIATTR_KPARAM_INFO
	.align		4
.L_19:
        /*0068*/ 	.byte	0x04, 0x17
        /*006a*/ 	.short	(.L_21 - .L_20)
.L_20:
        /*006c*/ 	.word	0x00000000
        /*0070*/ 	.short	0x0004
        /*0072*/ 	.short	0x001c
        /*0074*/ 	.byte	0x00, 0xf0, 0x11, 0x00


	//----- nvinfo : EIATTR_KPARAM_INFO
	.align		4
.L_21:
        /*0078*/ 	.byte	0x04, 0x17
        /*007a*/ 	.short	(.L_23 - .L_22)
.L_22:
        /*007c*/ 	.word	0x00000000
        /*0080*/ 	.short	0x0003
        /*0082*/ 	.short	0x0018
        /*0084*/ 	.byte	0x00, 0xf0, 0x11, 0x00


	//----- nvinfo : EIATTR_KPARAM_INFO
	.align		4
.L_23:
        /*0088*/ 	.byte	0x04, 0x17
        /*008a*/ 	.short	(.L_25 - .L_24)
.L_24:
        /*008c*/ 	.word	0x00000000
        /*0090*/ 	.short	0x0002
        /*0092*/ 	.short	0x0010
        /*0094*/ 	.byte	0x00, 0xf4, 0x21, 0x00


	//----- nvinfo : EIATTR_KPARAM_INFO
	.align		4
.L_25:
        /*0098*/ 	.byte	0x04, 0x17
        /*009a*/ 	.short	(.L_27 - .L_26)
.L_26:
        /*009c*/ 	.word	0x00000000
        /*00a0*/ 	.short	0x0001
        /*00a2*/ 	.short	0x0008
        /*00a4*/ 	.byte	0x00, 0xf4, 0x21, 0x00


	//----- nvinfo : EIATTR_KPARAM_INFO
	.align		4
.L_27:
        /*00a8*/ 	.byte	0x04, 0x17
        /*00aa*/ 	.short	(.L_29 - .L_28)
.L_28:
        /*00ac*/ 	.word	0x00000000
        /*00b0*/ 	.short	0x0000
        /*00b2*/ 	.short	0x0000
        /*00b4*/ 	.byte	0x00, 0xf4, 0x21, 0x00


	//----- nvinfo : EIATTR_SPARSE_MMA_MASK
	.align		4
.L_29:
        /*00b8*/ 	.byte	0x03, 0x50
        /*00ba*/ 	.short	0x0000


	//----- nvinfo : EIATTR_MAXREG_COUNT
	.align		4
        /*00bc*/ 	.byte	0x03, 0x1b
        /*00be*/ 	.short	0x00ff


	//----- nvinfo : EIATTR_NUM_BARRIERS
	.align		4
        /*00c0*/ 	.byte	0x02, 0x4c
        /*00c2*/ 	.byte	0x01
	.zero		1


	//----- nvinfo : EIATTR_MERCURY_ISA_VERSION
	.align		4
        /*00c4*/ 	.byte	0x03, 0x5f
        /*00c6*/ 	.short	0x0101


	//----- nvinfo : EIATTR_INT_WARP_WIDE_INSTR_OFFSETS
	.align		4
        /*00c8*/ 	.byte	0x04, 0x31
        /*00ca*/ 	.short	(.L_31 - .L_30)


	//   ....[0]....
.L_30:
        /*00cc*/ 	.word	0x00001630


	//   ....[1]....
        /*00d0*/ 	.word	0x00001650


	//   ....[2]....
        /*00d4*/ 	.word	0x00001700


	//   ....[3]....
        /*00d8*/ 	.word	0x00001cf0


	//   ....[4]....
        /*00dc*/ 	.word	0x00001d00


	//   ....[5]....
        /*00e0*/ 	.word	0x00001d80


	//   ....[6]....
        /*00e4*/ 	.word	0x00001d90


	//   ....[7]....
        /*00e8*/ 	.word	0x000025e0


	//   ....[8]....
        /*00ec*/ 	.word	0x00002600


	//----- nvinfo : EIATTR_COOP_GROUP_MASK_REGIDS
	.align		4
.L_31:
        /*00f0*/ 	.byte	0x04, 0x29
        /*00f2*/ 	.short	(.L_33 - .L_32)


	//   ....[0]....
.L_32:
        /*00f4*/ 	.word	0xffffffff


	//   ....[1]....
        /*00f8*/ 	.word	0xffffffff


	//   ....[2]....
        /*00fc*/ 	.word	0xffffffff


	//----- nvinfo : EIATTR_COOP_GROUP_INSTR_OFFSETS
	.align		4
.L_33:
        /*0100*/ 	.byte	0x04, 0x28
        /*0102*/ 	.short	(.L_35 - .L_34)


	//   ....[0]....
.L_34:
        /*0104*/ 	.word	0x00000160


	//   ....[1]....
        /*0108*/ 	.word	0x00000720


	//   ....[2]....
        /*010c*/ 	.word	0x00000cd0


	//----- nvinfo : EIATTR_MBARRIER_INSTR_OFFSETS
	.align		4
.L_35:
        /*0110*/ 	.byte	0x04, 0x39
        /*0112*/ 	.short	(.L_37 - .L_36)


	//   ....[0]....
.L_36:
        /*0114*/ 	.word	0x00001770
        /*0118*/ 	.word	0x000000ff
        /*011c*/ 	.word	0x00028000
        /*0120*/ 	.short	0x0100
        /*0122*/ 	.byte	0x28
	.zero		1


	//   ....[1]....
        /*0124*/ 	.word	0x000017a0
        /*0128*/ 	.word	0x000000ff
        /*012c*/ 	.word	0x00028008
        /*0130*/ 	.short	0x0100
        /*0132*/ 	.byte	0x28
	.zero		1


	//   ....[2]....
        /*0134*/ 	.word	0x00001e70
        /*0138*/ 	.word	0x000000ff
        /*013c*/ 	.word	0x00028000
        /*0140*/ 	.short	0x010a
        /*0142*/ 	.byte	0x15
	.zero		1


	//   ....[3]....
        /*0144*/ 	.word	0x00002560
        /*0148*/ 	.word	0x000000ff
        /*014c*/ 	.word	0x00028000
        /*0150*/ 	.short	0x0108
        /*0152*/ 	.byte	0x28
	.zero		1


	//   ....[4]....
        /*0154*/ 	.word	0x000026a0
        /*0158*/ 	.word	0x000000ff
        /*015c*/ 	.word	0x00028008
        /*0160*/ 	.short	0x0108
        /*0162*/ 	.byte	0x28
	.zero		1


	//   ....[5]....
        /*0164*/ 	.word	0x00002b70
        /*0168*/ 	.word	0x000000ff
        /*016c*/ 	.word	0x00028000
        /*0170*/ 	.short	0x010a
        /*0172*/ 	.byte	0x15
	.zero		1


	//----- nvinfo : EIATTR_NUM_MBARRIERS
	.align		4
.L_37:
        /*0174*/ 	.byte	0x03, 0x38
        /*0176*/ 	.short	0x0002


	//----- nvinfo : EIATTR_EXIT_INSTR_OFFSETS
	.align		4
        /*0178*/ 	.byte	0x04, 0x1c
        /*017a*/ 	.short	(.L_39 - .L_38)


	//   ....[0]....
.L_38:
        /*017c*/ 	.word	0x00002b60


	//----- nvinfo : EIATTR_REQNTID
	.align		4
.L_39:
        /*0180*/ 	.byte	0x04, 0x10
        /*0182*/ 	.short	(.L_41 - .L_40)
.L_40:
        /*0184*/ 	.word	0x00000080
        /*0188*/ 	.word	0x00000001
        /*018c*/ 	.word	0x00000001


	//----- nvinfo : EIATTR_CRS_STACK_SIZE
	.align		4
.L_41:
        /*0190*/ 	.byte	0x04, 0x1e
        /*0192*/ 	.short	(.L_43 - .L_42)
.L_42:
        /*0194*/ 	.word	0x00000000


	//----- nvinfo : EIATTR_CBANK_PARAM_SIZE
	.align		4
.L_43:
        /*0198*/ 	.byte	0x03, 0x19
        /*019a*/ 	.short	0x0050


	//----- nvinfo : EIATTR_PARAM_CBANK
	.align		4
        /*019c*/ 	.byte	0x04, 0x0a
        /*019e*/ 	.short	(.L_45 - .L_44)
	.align		4
.L_44:
        /*01a0*/ 	.word	index@(.nv.constant0.gluon_wgmma)
        /*01a4*/ 	.short	0x0210
        /*01a6*/ 	.short	0x0050


	//----- nvinfo : EIATTR_SW_WAR
	.align		4
.L_45:
        /*01a8*/ 	.byte	0x04, 0x36
        /*01aa*/ 	.short	(.L_47 - .L_46)
.L_46:
        /*01ac*/ 	.word	0x00000008
.L_47:


//--------------------- .nv.callgraph             --------------------------
	.section	.nv.callgraph,"",@"SHT_CUDA_CALLGRAPH"
	.align	4
	.sectionentsize	8
	.align		4
        /*0000*/ 	.word	0x00000000
	.align		4
        /*0004*/ 	.word	0xffffffff
	.align		4
        /*0008*/ 	.word	0x00000000
	.align		4
        /*000c*/ 	.word	0xfffffffe
	.align		4
        /*0010*/ 	.word	0x00000000
	.align		4
        /*0014*/ 	.word	0xfffffffd
	.align		4
        /*0018*/ 	.word	0x00000000
	.align		4
        /*001c*/ 	.word	0xfffffffc


//--------------------- .text.gluon_wgmma         --------------------------
	.section	.text.gluon_wgmma,"ax",@progbits
	.align	128
        .global         gluon_wgmma
        .type           gluon_wgmma,@function
        .size           gluon_wgmma,(.L_x_52 - gluon_wgmma)
        .other          gluon_wgmma,@"STO_CUDA_ENTRY STV_DEFAULT"
gluon_wgmma:
.text.gluon_wgmma:
[----:B------:R-:W-:Y:S01]  /*0000*/  LDC R1, c[0x0][0x28] ;  /* 0x00000a00ff017b82 */ /* 0x000fe20000000800 */
[----:B------:R-:W1:Y:S07]  /*0010*/  S2R R0, SR_TID.X ;  /* 0x0000000000007919 */ /* 0x000e6e0000002100 */
[----:B------:R-:W2:Y:S01]  /*0020*/  S2UR UR4, SR_CgaCtaId ;  /* 0x00000000000479c3 */ /* 0x000ea20000008800 */
[----:B------:R-:W-:Y:S01]  /*0030*/  UMOV UR40, 0x400 ;  /* 0x0000040000287882 */ /* 0x000fe20000000000 */
[----:B------:R-:W-:Y:S01]  /*0040*/  ULDC UR6, c[0x0][0xc] ;  /* 0x0000030000067ab9 */ /* 0x000fe20000000800 */
[----:B------:R-:W-:Y:S01]  /*0050*/  ULDC.64 UR42, c[0x0][0x250] ;  /* 0x00009400002a7ab9 */ /* 0x000fe20000000a00 */
[----:B------:R-:W-:Y:S01]  /*0060*/  UMOV UR59, URZ ;  /* 0x0000003f003b7c82 */ /* 0x000fe20008000000 */
[----:B------:R-:W-:Y:S03]  /*0070*/  BSSY B0, `(.L_x_0) ;  /* 0x000001e000007945 */ /* 0x000fe60003800000 */
[----:B------:R-:W3:Y:S08]  /*0080*/  LDC R6, c[0x0][0x228] ;  /* 0x00008a00ff067b82 */ /* 0x000ef00000000800 */
[----:B------:R-:W4:Y:S08]  /*0090*/  LDC R14, c[0x0][0x230] ;  /* 0x00008c00ff0e7b82 */ /* 0x000f300000000800 */
[----:B------:R-:W-:Y:S01]  /*00a0*/  S2UR UR57, SR_CTAID.Y ;  /* 0x00000000003979c3 */ /* 0x000fe20000002600 */
[----:B--2---:R-:W-:-:S03]  /*00b0*/  ULEA UR40, UR4, UR40, 0x18 ;  /* 0x0000002804287291 */ /* 0x004fc6000f8ec03f */
[----:B------:R-:W-:Y:S01]  /*00c0*/  ULDC UR4, c[0x0][0x10] ;  /* 0x0000040000047ab9 */ /* 0x000fe20000000800 */
[----:B-1----:R-:W-:-:S03]  /*00d0*/  LOP3.LUT R2, R0, 0x7f, RZ, 0xc0, !PT ;  /* 0x0000007f00027812 */ /* 0x002fc600078ec0ff */
[----:B------:R-:W1:Y:S01]  /*00e0*/  S2UR UR5, SR_CTAID.Z ;  /* 0x00000000000579c3 */ /* 0x000e620000002700 */
[----:B---3--:R-:W-:Y:S01]  /*00f0*/  VIADD R6, R6, 0xffffffff ;  /* 0xffffffff06067836 */ /* 0x008fe20000000000 */
[C---:B------:R-:W-:Y:S02]  /*0100*/  ISETP.GE.U32.AND P0, PT, R2.reuse, 0x20, PT ;  /* 0x000000200200780c */ /* 0x040fe40003f06070 */
[C---:B------:R-:W-:Y:S02]  /*0110*/  ISETP.NE.U32.AND P2, PT, R2.reuse, RZ, PT ;  /* 0x000000ff0200720c */ /* 0x040fe40003f45070 */
[----:B------:R-:W-:Y:S02]  /*0120*/  LEA R12, R2, UR40, 0x2 ;  /* 0x00000028020c7c11 */ /* 0x000fe4000f8e10ff */
[----:B------:R-:W2:Y:S01]  /*0130*/  S2UR UR58, SR_CTAID.X ;  /* 0x00000000003a79c3 */ /* 0x000ea20000002500 */
[----:B----4-:R-:W-:-:S06]  /*0140*/  VIADD R13, R14, 0xffffffff ;  /* 0xffffffff0e0d7836 */ /* 0x010fcc0000000000 */
[----:B------:R3:W-:Y:S01]  /*0150*/  @!P0 STS [R12], RZ ;  /* 0x000000ff0c008388 */ /* 0x0007e20000000800 */
[----:B------:R-:W-:-:S03]  /*0160*/  NOP ;  /* 0x0000000000007918 */ /* 0x000fc60000000000 */
[----:B------:R3:W-:Y:S01]  /*0170*/  @!P2 STS [UR40+0x24], R6 ;  /* 0x00002406ff00a988 */ /* 0x0007e20008000828 */
[----:B-1----:R-:W-:-:S03]  /*0180*/  UIMAD UR4, UR5, UR4, UR57 ;  /* 0x00000004050472a4 */ /* 0x002fc6000f8e0239 */
[----:B------:R3:W-:Y:S01]  /*0190*/  @!P2 STS [UR40+0x20], R13 ;  /* 0x0000200dff00a988 */ /* 0x0007e20008000828 */
[----:B--2---:R-:W-:-:S04]  /*01a0*/  UIMAD UR4, UR4, UR6, UR58 ;  /* 0x00000006040472a4 */ /* 0x004fc8000f8e023a */
[----:B------:R-:W-:-:S04]  /*01b0*/  UIMAD UR8, UR4, 0x180, URZ ;  /* 0x00000180040878a4 */ /* 0x000fc8000f8e023f */
[----:B------:R-:W-:-:S04]  /*01c0*/  UIADD3 UR4, UP0, UR8, UR42, URZ ;  /* 0x0000002a08047290 */ /* 0x000fc8000ff1e03f */
[----:B------:R-:W-:Y:S01]  /*01d0*/  ULEA.HI.X.SX32 UR5, UR8, UR43, 0x1, UP0 ;  /* 0x0000002b08057291 */ /* 0x000fe200080f0e3f */
[----:B---3--:R-:W-:Y:S11]  /*01e0*/  @P2 BRA `(.L_x_1) ;  /* 0x0000000000182947 */ /* 0x008ff60003800000 */
[----:B------:R-:W1:Y:S01]  /*01f0*/  LDS R3, [UR40+0x8] ;  /* 0x00000828ff037984 */ /* 0x000e620008000800 */
[----:B------:R-:W2:Y:S01]  /*0200*/  LDC.64 R8, c[0x0][0x210] ;  /* 0x00008400ff087b82 */ /* 0x000ea20000000a00 */
[----:B------:R-:W-:Y:S02]  /*0210*/  IMAD.MOV.U32 R4, RZ, RZ, 0x70 ;  /* 0x00000070ff047424 */ /* 0x000fe400078e00ff */
[----:B--2---:R2:W-:Y:S03]  /*0220*/  STS.64 [UR40], R8 ;  /* 0x00000008ff007988 */ /* 0x0045e60008000a28 */
[----:B-1----:R-:W-:-:S05]  /*0230*/  LOP3.LUT R3, R3, 0x10, R4, 0xd8, !PT ;  /* 0x0000001003037812 */ /* 0x002fca00078ed804 */
[----:B------:R2:W-:Y:S02]  /*0240*/  STS [UR40+0x8], R3 ;  /* 0x00000803ff007988 */ /* 0x0005e40008000828 */
.L_x_1:
[----:B------:R-:W-:Y:S05]  /*0250*/  BSYNC B0 ;  /* 0x0000000000007941 */ /* 0x000fea0003800000 */
.L_x_0:
[----:B------:R-:W-:Y:S04]  /*0260*/  BSSY B0, `(.L_x_2) ;  /* 0x000000a000007945 */ /* 0x000fe80003800000 */
[----:B------:R-:W-:Y:S05]  /*0270*/  @P2 BRA `(.L_x_3) ;  /* 0x0000000000202947 */ /* 0x000fea0003800000 */
[----:B--2---:R-:W1:Y:S01]  /*0280*/  LDS R3, [UR40+0x34] ;  /* 0x00003428ff037984 */ /* 0x004e620008000800 */
[----:B------:R-:W-:Y:S02]  /*0290*/  IMAD.MOV.U32 R4, RZ, RZ, 0x3f000000 ;  /* 0x3f000000ff047424 */ /* 0x000fe400078e00ff */
[----:B------:R-:W-:Y:S01]  /*02a0*/  @!P2 IMAD.MOV.U32 R5, RZ, RZ, 0xff ;  /* 0x000000ffff05a424 */ /* 0x000fe200078e00ff */
[----:B------:R-:W2:Y:S02]  /*02b0*/  @!P2 LDS R8, [UR40+0x38] ;  /* 0x00003828ff08a984 */ /* 0x000ea40008000800 */
[----:B-1----:R-:W-:Y:S02]  /*02c0*/  LOP3.LUT R3, R3, 0xff000000, R4, 0xb8, !PT ;  /* 0xff00000003037812 */ /* 0x002fe400078eb804 */
[----:B--2---:R-:W-:-:S03]  /*02d0*/  @!P2 LOP3.LUT R4, R8, 0xff, R5, 0xb8, !PT ;  /* 0x000000ff0804a812 */ /* 0x004fc600078eb805 */
[----:B------:R1:W-:Y:S04]  /*02e0*/  STS [UR40+0x34], R3 ;  /* 0x00003403ff007988 */ /* 0x0003e80008000828 */
[----:B------:R1:W-:Y:S02]  /*02f0*/  @!P2 STS [UR40+0x38], R4 ;  /* 0x00003804ff00a988 */ /* 0x0003e40008000828 */
.L_x_3:
[----:B------:R-:W-:Y:S05]  /*0300*/  BSYNC B0 ;  /* 0x0000000000007941 */ /* 0x000fea0003800000 */
.L_x_2:
[----:B------:R-:W-:Y:S04]  /*0310*/  BSSY B0, `(.L_x_4) ;  /* 0x000000e000007945 */ /* 0x000fe80003800000 */
[----:B------:R-:W-:Y:S05]  /*0320*/  @P2 BRA `(.L_x_5) ;  /* 0x0000000000302947 */ /* 0x000fea0003800000 */
[----:B-1----:R-:W1:Y:S01]  /*0330*/  LDS R4, [UR40+0x34] ;  /* 0x00003428ff047984 */ /* 0x002e620008000800 */
[----:B------:R-:W3:Y:S03]  /*0340*/  LDC.64 R10, c[0x0][0x238] ;  /* 0x00008e00ff0a7b82 */ /* 0x000ee60000000a00 */
[----:B--2---:R-:W2:Y:S01]  /*0350*/  LDS R3, [UR40+0x1c] ;  /* 0x00001c28ff037984 */ /* 0x004ea20008000800 */
[C---:B---3--:R-:W-:Y:S01]  /*0360*/  SHF.L.U64.HI R8, R10.reuse, 0x1, R11 ;  /* 0x000000010a087819 */ /* 0x048fe2000001020b */
[----:B------:R-:W-:-:S03]  /*0370*/  IMAD.SHL.U32 R5, R10, 0x2, RZ ;  /* 0x000000020a057824 */ /* 0x000fc600078e00ff */
[--C-:B------:R-:W-:Y:S02]  /*0380*/  SHF.R.U32.HI R10, RZ, 0x4, R8.reuse ;  /* 0x00000004ff0a7819 */ /* 0x100fe40000011608 */
[----:B------:R-:W-:-:S05]  /*0390*/  SHF.R.U64 R5, R5, 0x4, R8 ;  /* 0x0000000405057819 */ /* 0x000fca0000001208 */
[----:B------:R3:W-:Y:S01]  /*03a0*/  STS [UR40+0xc], R5 ;  /* 0x00000c05ff007988 */ /* 0x0007e20008000828 */
[----:B-1----:R-:W-:Y:S02]  /*03b0*/  LOP3.LUT R4, R4, 0x7, RZ, 0xb8, !PT ;  /* 0x0000000704047812 */ /* 0x002fe400078eb8ff */
[----:B--2---:R-:W-:-:S03]  /*03c0*/  LOP3.LUT R3, R3, 0xf, R10, 0xb8, !PT ;  /* 0x0000000f03037812 */ /* 0x004fc600078eb80a */
[----:B------:R3:W-:Y:S04]  /*03d0*/  STS [UR40+0x34], R4 ;  /* 0x00003404ff007988 */ /* 0x0007e80008000828 */
[----:B------:R3:W-:Y:S02]  /*03e0*/  STS [UR40+0x1c], R3 ;  /* 0x00001c03ff007988 */ /* 0x0007e40008000828 */
.L_x_5:
[----:B------:R-:W-:Y:S05]  /*03f0*/  BSYNC B0 ;  /* 0x0000000000007941 */ /* 0x000fea0003800000 */
.L_x_4:
[----:B------:R-:W-:Y:S04]  /*0400*/  BSSY B1, `(.L_x_6) ;  /* 0x000001a000017945 */ /* 0x000fe80003800000 */
[----:B------:R-:W-:Y:S04]  /*0410*/  BSSY B0, `(.L_x_7) ;  /* 0x0000015000007945 */ /* 0x000fe80003800000 */
[----:B------:R-:W-:Y:S05]  /*0420*/  @P2 BRA `(.L_x_8) ;  /* 0x0000000000202947 */ /* 0x000fea0003800000 */
[----:B-123--:R-:W1:Y:S02]  /*0430*/  LDS R3, [UR40+0x34] ;  /* 0x00003428ff037984 */ /* 0x00ee640008000800 */
[----:B-1----:R-:W-:-:S05]  /*0440*/  LOP3.LUT R3, R3, 0x38, RZ, 0xb8, !PT ;  /* 0x0000003803037812 */ /* 0x002fca00078eb8ff */
[----:B------:R1:W-:Y:S01]  /*0450*/  STS [UR40+0x34], R3 ;  /* 0x00003403ff007988 */ /* 0x0003e20008000828 */
[----:B------:R-:W-:Y:S05]  /*0460*/  @P2 BRA `(.L_x_9) ;  /* 0x0000000000202947 */ /* 0x000fea0003800000 */
[----:B-1----:R-:W1:Y:S01]  /*0470*/  LDS R3, [UR40+0x8] ;  /* 0x00000828ff037984 */ /* 0x002e620008000800 */
[----:B------:R-:W-:-:S05]  /*0480*/  IMAD.MOV.U32 R4, RZ, RZ, 0x780 ;  /* 0x00000780ff047424 */ /* 0x000fca00078e00ff */
[----:B-1----:R-:W-:-:S05]  /*0490*/  LOP3.LUT R3, R3, 0x500, R4, 0xd8, !PT ;  /* 0x0000050003037812 */ /* 0x002fca00078ed804 */
[----:B------:R4:W-:Y:S02]  /*04a0*/  STS [UR40+0x8], R3 ;  /* 0x00000803ff007988 */ /* 0x0009e40008000828 */
.L_x_8:
[----:B------:R-:W-:Y:S05]  /*04b0*/  @P2 BRA `(.L_x_10) ;  /* 0x0000000000282947 */ /* 0x000fea0003800000 */
[----:B-1234-:R-:W1:Y:S02]  /*04c0*/  LDS R3, [UR40+0x8] ;  /* 0x00000828ff037984 */ /* 0x01ee640008000800 */
[----:B-1----:R-:W-:-:S05]  /*04d0*/  LOP3.LUT R3, R3, 0x1800, RZ, 0xb8, !PT ;  /* 0x0000180003037812 */ /* 0x002fca00078eb8ff */
[----:B------:R2:W-:Y:S02]  /*04e0*/  STS [UR40+0x8], R3 ;  /* 0x00000803ff007988 */ /* 0x0005e40008000828 */
.L_x_9:
[----:B------:R-:W-:Y:S05]  /*04f0*/  @P2 BREAK B0 ;  /* 0x0000000000002942 */ /* 0x000fea0003800000 */
[----:B------:R-:W-:Y:S05]  /*0500*/  @P2 BRA `(.L_x_11) ;  /* 0x0000000000242947 */ /* 0x000fea0003800000 */
[----:B------:R-:W3:Y:S01]  /*0510*/  LDS R4, [UR40+0x8] ;  /* 0x00000828ff047984 */ /* 0x000ee20008000800 */
[----:B-12---:R-:W-:-:S05]  /*0520*/  IMAD.MOV.U32 R3, RZ, RZ, 0x6000 ;  /* 0x00006000ff037424 */ /* 0x006fca00078e00ff */
[----:B---3--:R-:W-:-:S04]  /*0530*/  LOP3.LUT R3, R4, 0x6000, R3, 0xd8, !PT ;  /* 0x0000600004037812 */ /* 0x008fc800078ed803 */
[----:B------:R-:W-:-:S05]  /*0540*/  LOP3.LUT R3, R3, 0x400000, RZ, 0xb8, !PT ;  /* 0x0040000003037812 */ /* 0x000fca00078eb8ff */
[----:B------:R5:W-:Y:S02]  /*0550*/  STS [UR40+0x8], R3 ;  /* 0x00000803ff007988 */ /* 0x000be40008000828 */
.L_x_10:
[----:B------:R-:W-:Y:S05]  /*0560*/  BSYNC B0 ;  /* 0x0000000000007941 */ /* 0x000fea0003800000 */
.L_x_7:
[----:B-12345:R-:W1:Y:S02]  /*0570*/  @!P2 LDS R3, [UR40+0x8] ;  /* 0x00000828ff03a984 */ /* 0x03ee640008000800 */
[----:B-1----:R-:W-:-:S05]  /*0580*/  @!P2 LOP3.LUT R3, R3, 0x8000, RZ, 0xb8, !PT ;  /* 0x000080000303a812 */ /* 0x002fca00078eb8ff */
[----:B------:R3:W-:Y:S02]  /*0590*/  @!P2 STS [UR40+0x8], R3 ;  /* 0x00000803ff00a988 */ /* 0x0007e40008000828 */
.L_x_11:
[----:B------:R-:W-:Y:S05]  /*05a0*/  BSYNC B1 ;  /* 0x0000000000017941 */ /* 0x000fea0003800000 */
.L_x_6:
[----:B------:R-:W-:Y:S05]  /*05b0*/  WARPSYNC.ALL ;  /* 0x0000000000007948 */ /* 0x000fea0003800000 */
[----:B------:R-:W4:Y:S02]  /*05c0*/  LDC R7, c[0x0][0x22c] ;  /* 0x00008b00ff077b82 */ /* 0x000f240000000800 */
[----:B----4-:R-:W-:Y:S01]  /*05d0*/  VIADD R7, R7, 0xffffffff ;  /* 0xffffffff07077836 */ /* 0x010fe20000000000 */
[----:B------:R-:W-:Y:S06]  /*05e0*/  @P0 BRA `(.L_x_12) ;  /* 0x0000000000280947 */ /* 0x000fec0003800000 */
[----:B-123--:R-:W1:Y:S01]  /*05f0*/  S2R R3, SR_LANEID ;  /* 0x0000000000037919 */ /* 0x00ee620000000000 */
[----:B------:R-:W-:Y:S05]  /*0600*/  WARPSYNC.ALL ;  /* 0x0000000000007948 */ /* 0x000fea0003800000 */
[----:B-1----:R-:W-:-:S05]  /*0610*/  IMAD.SHL.U32 R3, R3, 0x4, RZ ;  /* 0x0000000403037824 */ /* 0x002fca00078e00ff */
[----:B------:R-:W1:Y:S01]  /*0620*/  LDS R9, [R3+UR40] ;  /* 0x0000002803097984 */ /* 0x000e620008000800 */
[----:B------:R-:W-:-:S05]  /*0630*/  IADD3 R4, P1, R3, UR4, RZ ;  /* 0x0000000403047c10 */ /* 0x000fca000ff3e0ff */
[----:B------:R-:W-:-:S05]  /*0640*/  IMAD.X R5, RZ, RZ, UR5, P1 ;  /* 0x00000005ff057e24 */ /* 0x000fca00088e06ff */
[----:B-1----:R4:W5:Y:S01]  /*0650*/  ATOMG.E.EXCH.STRONG.GPU PT, RZ, [R4], R9 ;  /* 0x0000000904ff73a8 */ /* 0x00296200041ee100 */
[----:B------:R-:W-:-:S04]  /*0660*/  DEPBAR {5,4,3,2,1,0} ;  /* 0x0000003f0000791a */ /* 0x000fc80000000000 */
[----:B------:R4:W-:Y:S01]  /*0670*/  UTMACCTL.IV [UR4] ;  /* 0x00000000040079b9 */ /* 0x0009e20008000000 */
[----:B------:R-:W-:Y:S01]  /*0680*/  NOP ;  /* 0x0000000000007918 */ /* 0x000fe20000000000 */
.L_x_12:
[----:B------:R-:W-:Y:S05]  /*0690*/  @P0 BRA `(.L_x_13) ;  /* 0x00000000000c0947 */ /* 0x000fea0003800000 */
[----:B------:R0:W-:Y:S01]  /*06a0*/  UTMACMDFLUSH ;  /* 0x00000000000079b7 */ /* 0x0001e20000000000 */
[----:B------:R-:W-:Y:S05]  /*06b0*/  @P0 BRA `(.L_x_13) ;  /* 0x0000000000040947 */ /* 0x000fea0003800000 */
[----:B------:R-:W-:-:S04]  /*06c0*/  DEPBAR.LE SB0, 0x0 ;  /* 0x000080000000791a */ /* 0x000fc80000000000 */
.L_x_13:
[----:B------:R-:W-:Y:S05]  /*06d0*/  WARPSYNC.ALL ;  /* 0x0000000000007948 */ /* 0x000fea0003800000 */
[----:B-----5:R-:W-:Y:S06]  /*06e0*/  BAR.SYNC.DEFER_BLOCKING 0x0 ;  /* 0x0000000000007b1d */ /* 0x020fec0000010000 */
[----:B------:R-:W-:Y:S02]  /*06f0*/  BSSY B1, `(.L_x_14) ;  /* 0x000000b000017945 */ /* 0x000fe40003800000 */
[----:B------:R-:W-:Y:S06]  /*0700*/  BAR.SYNC.DEFER_BLOCKING 0x0 ;  /* 0x0000000000007b1d */ /* 0x000fec0000010000 */
[----:B------:R5:W-:Y:S01]  /*0710*/  @!P0 STS [R12], RZ ;  /* 0x000000ff0c008388 */ /* 0x000be20000000800 */
[----:B------:R-:W-:Y:S01]  /*0720*/  NOP ;  /* 0x0000000000007918 */ /* 0x000fe20000000000 */
[----:B------:R-:W-:Y:S05]  /*0730*/  @P2 BRA `(.L_x_15) ;  /* 0x0000000000182947 */ /* 0x000fea0003800000 */
[----:B-123--:R-:W1:Y:S01]  /*0740*/  LDS R3, [UR40+0x8] ;  /* 0x00000828ff037984 */ /* 0x00ee620008000800 */
[----:B----4-:R-:W2:Y:S01]  /*0750*/  LDC.64 R8, c[0x0][0x218] ;  /* 0x00008600ff087b82 */ /* 0x010ea20000000a00 */
[----:B------:R-:W-:Y:S02]  /*0760*/  IMAD.MOV.U32 R4, RZ, RZ, 0x70 ;  /* 0x00000070ff047424 */ /* 0x000fe400078e00ff */
[----:B--2---:R2:W-:Y:S03]  /*0770*/  STS.64 [UR40], R8 ;  /* 0x00000008ff007988 */ /* 0x0045e60008000a28 */
[----:B-1----:R-:W-:-:S05]  /*0780*/  LOP3.LUT R3, R3, 0x10, R4, 0xd8, !PT ;  /* 0x0000001003037812 */ /* 0x002fca00078ed804 */
[----:B------:R2:W-:Y:S02]  /*0790*/  STS [UR40+0x8], R3 ;  /* 0x00000803ff007988 */ /* 0x0005e40008000828 */
.L_x_15:
[----:B----4-:R-:W-:Y:S05]  /*07a0*/  BSYNC B1 ;  /* 0x0000000000017941 */ /* 0x010fea0003800000 */
.L_x_14:
[----:B------:R-:W-:Y:S04]  /*07b0*/  BSSY B1, `(.L_x_16) ;  /* 0x000000a000017945 */ /* 0x000fe80003800000 */
[----:B------:R-:W-:Y:S05]  /*07c0*/  @P2 BRA `(.L_x_17) ;  /* 0x0000000000202947 */ /* 0x000fea0003800000 */
[----:B-123--:R-:W1:Y:S01]  /*07d0*/  LDS R3, [UR40+0x34] ;  /* 0x00003428ff037984 */ /* 0x00ee620008000800 */
[----:B------:R-:W-:Y:S02]  /*07e0*/  IMAD.MOV.U32 R8, RZ, RZ, 0x3f000000 ;  /* 0x3f000000ff087424 */ /* 0x000fe400078e00ff */
[----:B------:R-:W-:Y:S01]  /*07f0*/  @!P2 IMAD.MOV.U32 R4, RZ, RZ, 0x7f ;  /* 0x0000007fff04a424 */ /* 0x000fe200078e00ff */
[----:B------:R-:W2:Y:S02]  /*0800*/  @!P2 LDS R5, [UR40+0x38] ;  /* 0x00003828ff05a984 */ /* 0x000ea40008000800 */
[----:B-1----:R-:W-:Y:S02]  /*0810*/  LOP3.LUT R3, R3, 0xff000000, R8, 0xb8, !PT ;  /* 0xff00000003037812 */ /* 0x002fe400078eb808 */
[----:B--2---:R-:W-:-:S03]  /*0820*/  @!P2 LOP3.LUT R4, R5, 0xff, R4, 0xb8, !PT ;  /* 0x000000ff0504a812 */ /* 0x004fc600078eb804 */
[----:B------:R4:W-:Y:S04]  /*0830*/  STS [UR40+0x34], R3 ;  /* 0x00003403ff007988 */ /* 0x0009e80008000828 */
[----:B------:R4:W-:Y:S02]  /*0840*/  @!P2 STS [UR40+0x38], R4 ;  /* 0x00003804ff00a988 */ /* 0x0009e40008000828 */
.L_x_17:
[----:B------:R-:W-:Y:S05]  /*0850*/  BSYNC B1 ;  /* 0x0000000000017941 */ /* 0x000fea0003800000 */
.L_x_16:
[----:B------:R-:W-:Y:S04]  /*0860*/  BSSY B1, `(.L_x_18) ;  /* 0x0000004000017945 */ /* 0x000fe80003800000 */
[----:B------:R-:W-:Y:S05]  /*0870*/  @P2 BRA `(.L_x_19) ;  /* 0x0000000000082947 */ /* 0x000fea0003800000 */
[----:B------:R1:W-:Y:S04]  /*0880*/  STS [UR40+0x24], R13 ;  /* 0x0000240dff007988 */ /* 0x0003e80008000828 */
[----:B------:R1:W-:Y:S02]  /*0890*/  STS [UR40+0x20], R7 ;  /* 0x00002007ff007988 */ /* 0x0003e40008000828 */
.L_x_19:
[----:B------:R-:W-:Y:S05]  /*08a0*/  BSYNC B1 ;  /* 0x0000000000017941 */ /* 0x000fea0003800000 */
.L_x_18:
[----:B------:R-:W-:Y:S04]  /*08b0*/  BSSY B1, `(.L_x_20) ;  /* 0x000000e000017945 */ /* 0x000fe80003800000 */
[----:B------:R-:W-:Y:S05]  /*08c0*/  @P2 BRA `(.L_x_21) ;  /* 0x0000000000302947 */ /* 0x000fea0003800000 */
[----:B----4-:R-:W4:Y:S01]  /*08d0*/  LDS R4, [UR40+0x34] ;  /* 0x00003428ff047984 */ /* 0x010f220008000800 */
[----:B------:R-:W4:Y:S03]  /*08e0*/  LDC.64 R10, c[0x0][0x240] ;  /* 0x00009000ff0a7b82 */ /* 0x000f260000000a00 */
[----:B-123--:R-:W1:Y:S01]  /*08f0*/  LDS R3, [UR40+0x1c] ;  /* 0x00001c28ff037984 */ /* 0x00ee620008000800 */
[C---:B----4-:R-:W-:Y:S01]  /*0900*/  SHF.L.U64.HI R8, R10.reuse, 0x1, R11 ;  /* 0x000000010a087819 */ /* 0x050fe2000001020b */
[----:B------:R-:W-:-:S03]  /*0910*/  IMAD.SHL.U32 R5, R10, 0x2, RZ ;  /* 0x000000020a057824 */ /* 0x000fc600078e00ff */
[--C-:B------:R-:W-:Y:S02]  /*0920*/  SHF.R.U32.HI R10, RZ, 0x4, R8.reuse ;  /* 0x00000004ff0a7819 */ /* 0x100fe40000011608 */
[----:B------:R-:W-:-:S05]  /*0930*/  SHF.R.U64 R5, R5, 0x4, R8 ;  /* 0x0000000405057819 */ /* 0x000fca0000001208 */
[----:B------:R2:W-:Y:S01]  /*0940*/  STS [UR40+0xc], R5 ;  /* 0x00000c05ff007988 */ /* 0x0005e20008000828 */
[----:B------:R-:W-:Y:S02]  /*0950*/  LOP3.LUT R4, R4, 0x7, RZ, 0xb8, !PT ;  /* 0x0000000704047812 */ /* 0x000fe400078eb8ff */
[----:B-1----:R-:W-:-:S03]  /*0960*/  LOP3.LUT R3, R3, 0xf, R10, 0xb8, !PT ;  /* 0x0000000f03037812 */ /* 0x002fc600078eb80a */
[----:B------:R2:W-:Y:S04]  /*0970*/  STS [UR40+0x34], R4 ;  /* 0x00003404ff007988 */ /* 0x0005e80008000828 */
[----:B------:R2:W-:Y:S02]  /*0980*/  STS [UR40+0x1c], R3 ;  /* 0x00001c03ff007988 */ /* 0x0005e40008000828 */
.L_x_21:
[----:B------:R-:W-:Y:S05]  /*0990*/  BSYNC B1 ;  /* 0x0000000000017941 */ /* 0x000fea0003800000 */
.L_x_20:
[----:B------:R-:W-:Y:S04]  /*09a0*/  BSSY B2, `(.L_x_22) ;  /* 0x000001a000027945 */ /* 0x000fe80003800000 */
[----:B------:R-:W-:Y:S04]  /*09b0*/  BSSY B1, `(.L_x_23) ;  /* 0x0000015000017945 */ /* 0x000fe80003800000 */
[----:B------:R-:W-:Y:S05]  /*09c0*/  @P2 BRA `(.L_x_24) ;  /* 0x0000000000202947 */ /* 0x000fea0003800000 */
[----:B-1234-:R-:W1:Y:S02]  /*09d0*/  LDS R3, [UR40+0x34] ;  /* 0x00003428ff037984 */ /* 0x01ee640008000800 */
[----:B-1----:R-:W-:-:S05]  /*09e0*/  LOP3.LUT R3, R3, 0x38, RZ, 0xb8, !PT ;  /* 0x0000003803037812 */ /* 0x002fca00078eb8ff */
[----:B------:R1:W-:Y:S01]  /*09f0*/  STS [UR40+0x34], R3 ;  /* 0x00003403ff007988 */ /* 0x0003e20008000828 */
[----:B------:R-:W-:Y:S05]  /*0a00*/  @P2 BRA `(.L_x_25) ;  /* 0x0000000000202947 */ /* 0x000fea0003800000 */
[----:B-1----:R-:W1:Y:S01]  /*0a10*/  LDS R3, [UR40+0x8] ;  /* 0x00000828ff037984 */ /* 0x002e620008000800 */
[----:B------:R-:W-:-:S05]  /*0a20*/  IMAD.MOV.U32 R4, RZ, RZ, 0x780 ;  /* 0x00000780ff047424 */ /* 0x000fca00078e00ff */
[----:B-1----:R-:W-:-:S05]  /*0a30*/  LOP3.LUT R3, R3, 0x500, R4, 0xd8, !PT ;  /* 0x0000050003037812 */ /* 0x002fca00078ed804 */
[----:B------:R1:W-:Y:S02]  /*0a40*/  STS [UR40+0x8], R3 ;  /* 0x00000803ff007988 */ /* 0x0003e40008000828 */
.L_x_24:
[----:B------:R-:W-:Y:S05]  /*0a50*/  @P2 BRA `(.L_x_26) ;  /* 0x0000000000282947 */ /* 0x000fea0003800000 */
[----:B-1234-:R-:W1:Y:S02]  /*0a60*/  LDS R3, [UR40+0x8] ;  /* 0x00000828ff037984 */ /* 0x01ee640008000800 */
[----:B-1----:R-:W-:-:S05]  /*0a70*/  LOP3.LUT R3, R3, 0x1800, RZ, 0xb8, !PT ;  /* 0x0000180003037812 */ /* 0x002fca00078eb8ff */
[----:B------:R2:W-:Y:S02]  /*0a80*/  STS [UR40+0x8], R3 ;  /* 0x00000803ff007988 */ /* 0x0005e40008000828 */
.L_x_25:
[----:B------:R-:W-:Y:S05]  /*0a90*/  @P2 BREAK B1 ;  /* 0x0000000000012942 */ /* 0x000fea0003800000 */
[----:B------:R-:W-:Y:S05]  /*0aa0*/  @P2 BRA `(.L_x_27) ;  /* 0x0000000000242947 */ /* 0x000fea0003800000 */
[----:B-12---:R-:W1:Y:S01]  /*0ab0*/  LDS R3, [UR40+0x8] ;  /* 0x00000828ff037984 */ /* 0x006e620008000800 */
[----:B------:R-:W-:-:S05]  /*0ac0*/  IMAD.MOV.U32 R4, RZ, RZ, 0x6000 ;  /* 0x00006000ff047424 */ /* 0x000fca00078e00ff */
[----:B-1----:R-:W-:-:S04]  /*0ad0*/  LOP3.LUT R3, R3, 0x6000, R4, 0xd8, !PT ;  /* 0x0000600003037812 */ /* 0x002fc800078ed804 */
[----:B------:R-:W-:-:S05]  /*0ae0*/  LOP3.LUT R3, R3, 0x400000, RZ, 0xb8, !PT ;  /* 0x0040000003037812 */ /* 0x000fca00078eb8ff */
[----:B------:R1:W-:Y:S02]  /*0af0*/  STS [UR40+0x8], R3 ;  /* 0x00000803ff007988 */ /* 0x0003e40008000828 */
.L_x_26:
[----:B------:R-:W-:Y:S05]  /*0b00*/  BSYNC B1 ;  /* 0x0000000000017941 */ /* 0x000fea0003800000 */
.L_x_23:
[----:B-1234-:R-:W1:Y:S02]  /*0b10*/  @!P2 LDS R3, [UR40+0x8] ;  /* 0x00000828ff03a984 */ /* 0x01ee640008000800 */
[----:B-1----:R-:W-:-:S05]  /*0b20*/  @!P2 LOP3.LUT R3, R3, 0x8000, RZ, 0xb8, !PT ;  /* 0x000080000303a812 */ /* 0x002fca00078eb8ff */
[----:B------:R3:W-:Y:S02]  /*0b30*/  @!P2 STS [UR40+0x8], R3 ;  /* 0x00000803ff00a988 */ /* 0x0007e40008000828 */
.L_x_27:
[----:B------:R-:W-:Y:S05]  /*0b40*/  BSYNC B2 ;  /* 0x0000000000027941 */ /* 0x000fea0003800000 */
.L_x_22:
[----:B------:R-:W-:Y:S05]  /*0b50*/  WARPSYNC.ALL ;  /* 0x0000000000007948 */ /* 0x000fea0003800000 */
[----:B------:R-:W-:-:S04]  /*0b60*/  UIADD3 UR7, UR8, 0x80, URZ ;  /* 0x0000008008077890 */ /* 0x000fc8000fffe03f */
[----:B------:R-:W-:-:S04]  /*0b70*/  UIADD3 UR6, UP0, UR7, UR42, URZ ;  /* 0x0000002a07067290 */ /* 0x000fc8000ff1e03f */
[----:B------:R-:W-:Y:S01]  /*0b80*/  ULEA.HI.X.SX32 UR7, UR7, UR43, 0x1, UP0 ;  /* 0x0000002b07077291 */ /* 0x000fe200080f0e3f */
[----:B------:R-:W-:Y:S11]  /*0b90*/  @P0 BRA `(.L_x_28) ;  /* 0x0000000000280947 */ /* 0x000ff60003800000 */
[----:B-123--:R-:W1:Y:S01]  /*0ba0*/  S2R R3, SR_LANEID ;  /* 0x0000000000037919 */ /* 0x00ee620000000000 */
[----:B------:R-:W-:Y:S05]  /*0bb0*/  WARPSYNC.ALL ;  /* 0x0000000000007948 */ /* 0x000fea0003800000 */
[----:B-1----:R-:W-:-:S05]  /*0bc0*/  IMAD.SHL.U32 R8, R3, 0x4, RZ ;  /* 0x0000000403087824 */ /* 0x002fca00078e00ff */
[----:B------:R-:W1:Y:S01]  /*0bd0*/  LDS R3, [R8+UR40] ;  /* 0x0000002808037984 */ /* 0x000e620008000800 */
[----:B------:R-:W-:-:S05]  /*0be0*/  IADD3 R4, P1, R8, UR6, RZ ;  /* 0x0000000608047c10 */ /* 0x000fca000ff3e0ff */
[----:B------:R-:W-:-:S05]  /*0bf0*/  IMAD.X R5, RZ, RZ, UR7, P1 ;  /* 0x00000007ff057e24 */ /* 0x000fca00088e06ff */
[----:B-1----:R4:W2:Y:S01]  /*0c00*/  ATOMG.E.EXCH.STRONG.GPU PT, RZ, [R4], R3 ;  /* 0x0000000304ff73a8 */ /* 0x0028a200041ee100 */
[----:B------:R-:W-:-:S04]  /*0c10*/  DEPBAR {5,4,3,2,1,0} ;  /* 0x0000003f0000791a */ /* 0x000fc80000000000 */
[----:B------:R4:W-:Y:S01]  /*0c20*/  UTMACCTL.IV [UR6] ;  /* 0x00000000060079b9 */ /* 0x0009e20008000000 */
[----:B------:R-:W-:Y:S01]  /*0c30*/  NOP ;  /* 0x0000000000007918 */ /* 0x000fe20000000000 */
.L_x_28:
[----:B------:R-:W-:Y:S05]  /*0c40*/  @P0 BRA `(.L_x_29) ;  /* 0x00000000000c0947 */ /* 0x000fea0003800000 */
[----:B------:R0:W-:Y:S01]  /*0c50*/  UTMACMDFLUSH ;  /* 0x00000000000079b7 */ /* 0x0001e20000000000 */
[----:B------:R-:W-:Y:S05]  /*0c60*/  @P0 BRA `(.L_x_29) ;  /* 0x0000000000040947 */ /* 0x000fea0003800000 */
[----:B------:R-:W-:-:S04]  /*0c70*/  DEPBAR.LE SB0, 0x0 ;  /* 0x000080000000791a */ /* 0x000fc80000000000 */
.L_x_29:
[----:B------:R-:W-:Y:S05]  /*0c80*/  WARPSYNC.ALL ;  /* 0x0000000000007948 */ /* 0x000fea0003800000 */
[----:B--2---:R-:W-:Y:S06]  /*0c90*/  BAR.SYNC.DEFER_BLOCKING 0x0 ;  /* 0x0000000000007b1d */ /* 0x004fec0000010000 */
[----:B------:R-:W-:Y:S02]  /*0ca0*/  BSSY B2, `(.L_x_30) ;  /* 0x000000b000027945 */ /* 0x000fe40003800000 */
[----:B------:R-:W-:Y:S06]  /*0cb0*/  BAR.SYNC.DEFER_BLOCKING 0x0 ;  /* 0x0000000000007b1d */ /* 0x000fec0000010000 */
[----:B------:R2:W-:Y:S01]  /*0cc0*/  @!P0 STS [R12], RZ ;  /* 0x000000ff0c008388 */ /* 0x0005e20000000800 */
[----:B------:R-:W-:Y:S01]  /*0cd0*/  NOP ;  /* 0x0000000000007918 */ /* 0x000fe20000000000 */
[----:B------:R-:W-:Y:S05]  /*0ce0*/  @P2 BRA `(.L_x_31) ;  /* 0x0000000000182947 */ /* 0x000fea0003800000 */
[----:B-1-34-:R-:W1:Y:S01]  /*0cf0*/  LDS R3, [UR40+0x8] ;  /* 0x00000828ff037984 */ /* 0x01ae620008000800 */
[----:B------:R-:W3:Y:S01]  /*0d00*/  LDC.64 R8, c[0x0][0x220] ;  /* 0x00008800ff087b82 */ /* 0x000ee20000000a00 */
[----:B------:R-:W-:Y:S02]  /*0d10*/  IMAD.MOV.U32 R4, RZ, RZ, 0x70 ;  /* 0x00000070ff047424 */ /* 0x000fe400078e00ff */
[----:B---3--:R3:W-:Y:S03]  /*0d20*/  STS.64 [UR40], R8 ;  /* 0x00000008ff007988 */ /* 0x0087e60008000a28 */
[----:B-1----:R-:W-:-:S05]  /*0d30*/  LOP3.LUT R3, R3, 0x10, R4, 0xd8, !PT ;  /* 0x0000001003037812 */ /* 0x002fca00078ed804 */
[----:B------:R3:W-:Y:S02]  /*0d40*/  STS [UR40+0x8], R3 ;  /* 0x00000803ff007988 */ /* 0x0007e40008000828 */
.L_x_31:
[----:B----4-:R-:W-:Y:S05]  /*0d50*/  BSYNC B2 ;  /* 0x0000000000027941 */ /* 0x010fea0003800000 */
.L_x_30:
[----:B------:R-:W-:Y:S04]  /*0d60*/  BSSY B3, `(.L_x_32) ;  /* 0x0000011000037945 */ /* 0x000fe80003800000 */
[----:B------:R-:W-:Y:S04]  /*0d70*/  BSSY B2, `(.L_x_33) ;  /* 0x000000e000027945 */ /* 0x000fe80003800000 */
[----:B------:R-:W-:Y:S05]  /*0d80*/  @P2 BRA `(.L_x_34) ;  /* 0x0000000000242947 */ /* 0x000fea0003800000 */
[----:B-1-3--:R-:W1:Y:S01]  /*0d90*/  LDS R3, [UR40+0x34] ;  /* 0x00003428ff037984 */ /* 0x00ae620008000800 */
[----:B------:R-:W-:-:S05]  /*0da0*/  IMAD.MOV.U32 R4, RZ, RZ, 0x3f000000 ;  /* 0x3f000000ff047424 */ /* 0x000fca00078e00ff */
[----:B-1----:R-:W-:-:S05]  /*0db0*/  LOP3.LUT R3, R3, 0xff000000, R4, 0xb8, !PT ;  /* 0xff00000003037812 */ /* 0x002fca00078eb804 */
[----:B------:R1:W-:Y:S01]  /*0dc0*/  STS [UR40+0x34], R3 ;  /* 0x00003403ff007988 */ /* 0x0003e20008000828 */
[----:B------:R-:W-:Y:S05]  /*0dd0*/  @P2 BRA `(.L_x_35) ;  /* 0x00000000001c2947 */ /* 0x000fea0003800000 */
[----:B-1----:R-:W1:Y:S01]  /*0de0*/  LDS R3, [UR40+0x38] ;  /* 0x00003828ff037984 */ /* 0x002e620008000800 */
[----:B------:R-:W-:-:S05]  /*0df0*/  IMAD.MOV.U32 R4, RZ, RZ, 0xff ;  /* 0x000000ffff047424 */ /* 0x000fca00078e00ff */
[----:B-1----:R-:W-:-:S05]  /*0e00*/  LOP3.LUT R3, R3, 0xff, R4, 0xb8, !PT ;  /* 0x000000ff03037812 */ /* 0x002fca00078eb804 */
[----:B------:R4:W-:Y:S02]  /*0e10*/  STS [UR40+0x38], R3 ;  /* 0x00003803ff007988 */ /* 0x0009e40008000828 */
.L_x_34:
[----:B------:R-:W-:Y:S05]  /*0e20*/  @P2 BREAK B2 ;  /* 0x0000000000022942 */ /* 0x000fea0003800000 */
[----:B------:R-:W-:Y:S05]  /*0e30*/  @P2 BRA `(.L_x_36) ;  /* 0x00000000000c2947 */ /* 0x000fea0003800000 */
[----:B------:R1:W-:Y:S02]  /*0e40*/  STS [UR40+0x20], R7 ;  /* 0x00002007ff007988 */ /* 0x0003e40008000828 */
.L_x_35:
[----:B------:R-:W-:Y:S05]  /*0e50*/  BSYNC B2 ;  /* 0x0000000000027941 */ /* 0x000fea0003800000 */
.L_x_33:
[----:B------:R1:W-:Y:S02]  /*0e60*/  @!P2 STS [UR40+0x24], R6 ;  /* 0x00002406ff00a988 */ /* 0x0003e40008000828 */
.L_x_36:
[----:B------:R-:W-:Y:S05]  /*0e70*/  BSYNC B3 ;  /* 0x0000000000037941 */ /* 0x000fea0003800000 */
.L_x_32:
[----:B------:R-:W-:Y:S05]  /*0e80*/  WARPSYNC.ALL ;  /* 0x0000000000007948 */ /* 0x000fea0003800000 */
[----:B------:R-:W-:Y:S04]  /*0e90*/  BSSY B3, `(.L_x_37) ;  /* 0x000000e000037945 */ /* 0x000fe80003800000 */
[----:B------:R-:W-:Y:S05]  /*0ea0*/  @P2 BRA `(.L_x_38) ;  /* 0x0000000000302947 */ /* 0x000fea0003800000 */
[----:B------:R-:W5:Y:S01]  /*0eb0*/  LDS R4, [UR40+0x34] ;  /* 0x00003428ff047984 */ /* 0x000f620008000800 */
[----:B---3--:R-:W3:Y:S03]  /*0ec0*/  LDC.64 R8, c[0x0][0x248] ;  /* 0x00009200ff087b82 */ /* 0x008ee60000000a00 */
[----:B-1--4-:R-:W1:Y:S01]  /*0ed0*/  LDS R3, [UR40+0x1c] ;  /* 0x00001c28ff037984 */ /* 0x012e620008000800 */
[C---:B---3--:R-:W-:Y:S01]  /*0ee0*/  SHF.L.U64.HI R6, R8.reuse, 0x1, R9 ;  /* 0x0000000108067819 */ /* 0x048fe20000010209 */
[----:B------:R-:W-:-:S03]  /*0ef0*/  IMAD.SHL.U32 R5, R8, 0x2, RZ ;  /* 0x0000000208057824 */ /* 0x000fc600078e00ff */
[--C-:B------:R-:W-:Y:S02]  /*0f00*/  SHF.R.U32.HI R8, RZ, 0x4, R6.reuse ;  /* 0x00000004ff087819 */ /* 0x100fe40000011606 */
[----:B------:R-:W-:-:S05]  /*0f10*/  SHF.R.U64 R5, R5, 0x4, R6 ;  /* 0x0000000405057819 */ /* 0x000fca0000001206 */
[----:B------:R3:W-:Y:S01]  /*0f20*/  STS [UR40+0xc], R5 ;  /* 0x00000c05ff007988 */ /* 0x0007e20008000828 */
[----:B-----5:R-:W-:Y:S02]  /*0f30*/  LOP3.LUT R4, R4, 0x7, RZ, 0xb8, !PT ;  /* 0x0000000704047812 */ /* 0x020fe400078eb8ff */
[----:B-1----:R-:W-:-:S03]  /*0f40*/  LOP3.LUT R3, R3, 0xf, R8, 0xb8, !PT ;  /* 0x0000000f03037812 */ /* 0x002fc600078eb808 */
[----:B------:R3:W-:Y:S04]  /*0f50*/  STS [UR40+0x34], R4 ;  /* 0x00003404ff007988 */ /* 0x0007e80008000828 */
[----:B------:R3:W-:Y:S02]  /*0f60*/  STS [UR40+0x1c], R3 ;  /* 0x00001c03ff007988 */ /* 0x0007e40008000828 */
.L_x_38:
[----:B------:R-:W-:Y:S05]  /*0f70*/  BSYNC B3 ;  /* 0x0000000000037941 */ /* 0x000fea0003800000 */
.L_x_37:
[----:B------:R-:W-:Y:S04]  /*0f80*/  BSSY B3, `(.L_x_39) ;  /* 0x000001a000037945 */ /* 0x000fe80003800000 */
[----:B------:R-:W-:Y:S04]  /*0f90*/  BSSY B4, `(.L_x_40) ;  /* 0x0000015000047945 */ /* 0x000fe80003800000 */
[----:B------:R-:W-:Y:S05]  /*0fa0*/  @P2 BRA `(.L_x_41) ;  /* 0x0000000000202947 */ /* 0x000fea0003800000 */
[----:B-1-34-:R-:W1:Y:S02]  /*0fb0*/  LDS R3, [UR40+0x34] ;  /* 0x00003428ff037984 */ /* 0x01ae640008000800 */
[----:B-1----:R-:W-:-:S05]  /*0fc0*/  LOP3.LUT R3, R3, 0x38, RZ, 0xb8, !PT ;  /* 0x0000003803037812 */ /* 0x002fca00078eb8ff */
[----:B------:R1:W-:Y:S01]  /*0fd0*/  STS [UR40+0x34], R3 ;  /* 0x00003403ff007988 */ /* 0x0003e20008000828 */
[----:B------:R-:W-:Y:S05]  /*0fe0*/  @P2 BRA `(.L_x_42) ;  /* 0x0000000000202947 */ /* 0x000fea0003800000 */
[----:B-1----:R-:W1:Y:S01]  /*0ff0*/  LDS R3, [UR40+0x8] ;  /* 0x00000828ff037984 */ /* 0x002e620008000800 */
[----:B------:R-:W-:-:S05]  /*1000*/  IMAD.MOV.U32 R4, RZ, RZ, 0x780 ;  /* 0x00000780ff047424 */ /* 0x000fca00078e00ff */
[----:B-1----:R-:W-:-:S05]  /*1010*/  LOP3.LUT R3, R3, 0x500, R4, 0xd8, !PT ;  /* 0x0000050003037812 */ /* 0x002fca00078ed804 */
[----:B------:R1:W-:Y:S02]  /*1020*/  STS [UR40+0x8], R3 ;  /* 0x00000803ff007988 */ /* 0x0003e40008000828 */
.L_x_41:
[----:B------:R-:W-:Y:S05]  /*1030*/  @P2 BRA `(.L_x_43) ;  /* 0x0000000000282947 */ /* 0x000fea0003800000 */
[----:B-1-34-:R-:W1:Y:S02]  /*1040*/  LDS R3, [UR40+0x8] ;  /* 0x00000828ff037984 */ /* 0x01ae640008000800 */
[----:B-1----:R-:W-:-:S05]  /*1050*/  LOP3.LUT R3, R3, 0x1800, RZ, 0xb8, !PT ;  /* 0x0000180003037812 */ /* 0x002fca00078eb8ff */
[----:B------:R3:W-:Y:S02]  /*1060*/  STS [UR40+0x8], R3 ;  /* 0x00000803ff007988 */ /* 0x0007e40008000828 */
.L_x_42:
[----:B------:R-:W-:Y:S05]  /*1070*/  @P2 BREAK B4 ;  /* 0x0000000000042942 */ /* 0x000fea0003800000 */
[----:B------:R-:W-:Y:S05]  /*1080*/  @P2 BRA `(.L_x_44) ;  /* 0x0000000000242947 */ /* 0x000fea0003800000 */
[----:B-1-3--:R-:W1:Y:S01]  /*1090*/  LDS R3, [UR40+0x8] ;  /* 0x00000828ff037984 */ /* 0x00ae620008000800 */
[----:B------:R-:W-:-:S05]  /*10a0*/  IMAD.MOV.U32 R4, RZ, RZ, 0x6000 ;  /* 0x00006000ff047424 */ /* 0x000fca00078e00ff */
[----:B-1----:R-:W-:-:S04]  /*10b0*/  LOP3.LUT R3, R3, 0x6000, R4, 0xd8, !PT ;  /* 0x0000600003037812 */ /* 0x002fc800078ed804 */
[----:B------:R-:W-:-:S05]  /*10c0*/  LOP3.LUT R3, R3, 0x400000, RZ, 0xb8, !PT ;  /* 0x0040000003037812 */ /* 0x000fca00078eb8ff */
[----:B------:R1:W-:Y:S02]  /*10d0*/  STS [UR40+0x8], R3 ;  /* 0x00000803ff007988 */ /* 0x0003e40008000828 */
.L_x_43:
[----:B------:R-:W-:Y:S05]  /*10e0*/  BSYNC B4 ;  /* 0x0000000000047941 */ /* 0x000fea0003800000 */
.L_x_40:
[----:B-1-34-:R-:W1:Y:S02]  /*10f0*/  @!P2 LDS R3, [UR40+0x8] ;  /* 0x00000828ff03a984 */ /* 0x01ae640008000800 */
[----:B-1----:R-:W-:-:S05]  /*1100*/  @!P2 LOP3.LUT R3, R3, 0x8000, RZ, 0xb8, !PT ;  /* 0x000080000303a812 */ /* 0x002fca00078eb8ff */
[----:B------:R4:W-:Y:S02]  /*1110*/  @!P2 STS [UR40+0x8], R3 ;  /* 0x00000803ff00a988 */ /* 0x0009e40008000828 */
.L_x_44:
[----:B------:R-:W-:Y:S05]  /*1120*/  BSYNC B3 ;  /* 0x0000000000037941 */ /* 0x000fea0003800000 */
.L_x_39:
[----:B------:R-:W-:Y:S05]  /*1130*/  WARPSYNC.ALL ;  /* 0x0000000000007948 */ /* 0x000fea0003800000 */
[----:B------:R-:W-:Y:S01]  /*1140*/  UIADD3 UR8, UR8, 0x100, URZ ;  /* 0x0000010008087890 */ /* 0x000fe2000fffe03f */
[----:B------:R-:W-:Y:S02]  /*1150*/  ISETP.GE.AND P1, PT, R14, 0x1, PT ;  /* 0x000000010e00780c */ /* 0x000fe40003f26270 */
[----:B------:R-:W-:Y:S02]  /*1160*/  CS2R R120, SRZ ;  /* 0x0000000000787805 */ /* 0x000fe4000001ff00 */
[----:B------:R-:W-:Y:S01]  /*1170*/  CS2R R122, SRZ ;  /* 0x00000000007a7805 */ /* 0x000fe2000001ff00 */
[----:B------:R-:W-:Y:S01]  /*1180*/  UIADD3 UR56, UP0, UR8, UR42, URZ ;  /* 0x0000002a08387290 */ /* 0x000fe2000ff1e03f */
[----:B------:R-:W-:-:S02]  /*1190*/  CS2R R124, SRZ ;  /* 0x00000000007c7805 */ /* 0x000fc4000001ff00 */
[----:B------:R-:W-:Y:S02]  /*11a0*/  CS2R R126, SRZ ;  /* 0x00000000007e7805 */ /* 0x000fe4000001ff00 */
[----:B------:R-:W-:Y:S01]  /*11b0*/  CS2R R128, SRZ ;  /* 0x0000000000807805 */ /* 0x000fe2000001ff00 */
[----:B------:R-:W-:Y:S01]  /*11c0*/  ULEA.HI.X.SX32 UR43, UR8, UR43, 0x1, UP0 ;  /* 0x0000002b082b7291 */ /* 0x000fe200080f0e3f */
[----:B------:R-:W-:Y:S02]  /*11d0*/  CS2R R130, SRZ ;  /* 0x0000000000827805 */ /* 0x000fe4000001ff00 */
[----:B------:R-:W-:Y:S02]  /*11e0*/  CS2R R132, SRZ ;  /* 0x0000000000847805 */ /* 0x000fe4000001ff00 */
[----:B------:R-:W-:Y:S02]  /*11f0*/  CS2R R134, SRZ ;  /* 0x0000000000867805 */ /* 0x000fe4000001ff00 */
[----:B------:R-:W-:-:S02]  /*1200*/  CS2R R136, SRZ ;  /* 0x0000000000887805 */ /* 0x000fc4000001ff00 */
[----:B------:R-:W-:Y:S02]  /*1210*/  CS2R R138, SRZ ;  /* 0x00000000008a7805 */ /* 0x000fe4000001ff00 */
[----:B------:R-:W-:Y:S02]  /*1220*/  CS2R R140, SRZ ;  /* 0x00000000008c7805 */ /* 0x000fe4000001ff00 */
        /* <DEDUP_REMOVED lines=39> */
[----:B------:R-:W-:Y:S01]  /*14a0*/  CS2R R28, SRZ ;  /* 0x00000000001c7805 */ /* 0x000fe2000001ff00 */
[----:B------:R-:W-:Y:S01]  /*14b0*/  IMAD.MOV.U32 R30, RZ, RZ, RZ ;  /* 0x000000ffff1e7224 */ /* 0x000fe200078e00ff */
[----:B------:R-:W-:Y:S06]  /*14c0*/  @P0 BRA `(.L_x_45) ;  /* 0x00000000002c0947 */ /* 0x000fec0003800000 */
[----:B-1-34-:R-:W1:Y:S01]  /*14d0*/  S2R R3, SR_LANEID ;  /* 0x0000000000037919 */ /* 0x01ae620000000000 */
[----:B------:R-:W-:Y:S05]  /*14e0*/  WARPSYNC.ALL ;  /* 0x0000000000007948 */ /* 0x000fea0003800000 */
[----:B-1----:R-:W-:-:S05]  /*14f0*/  IMAD.SHL.U32 R6, R3, 0x4, RZ ;  /* 0x0000000403067824 */ /* 0x002fca00078e00ff */
[----:B------:R-:W1:Y:S01]  /*1500*/  LDS R3, [R6+UR40] ;  /* 0x0000002806037984 */ /* 0x000e620008000800 */
[----:B------:R-:W-:Y:S01]  /*1510*/  IADD3 R4, P3, R6, UR56, RZ ;  /* 0x0000003806047c10 */ /* 0x000fe2000ff7e0ff */
[----:B------:R-:W-:-:S04]  /*1520*/  UMOV UR42, UR56 ;  /* 0x00000038002a7c82 */ /* 0x000fc80008000000 */
[----:B------:R-:W-:-:S05]  /*1530*/  IMAD.X R5, RZ, RZ, UR43, P3 ;  /* 0x0000002bff057e24 */ /* 0x000fca00098e06ff */
[----:B-1----:R1:W3:Y:S01]  /*1540*/  ATOMG.E.EXCH.STRONG.GPU PT, RZ, [R4], R3 ;  /* 0x0000000304ff73a8 */ /* 0x0022e200041ee100 */
[----:B------:R-:W-:-:S04]  /*1550*/  DEPBAR {5,4,3,2,1,0} ;  /* 0x0000003f0000791a */ /* 0x000fc80000000000 */
[----:B------:R1:W-:Y:S01]  /*1560*/  UTMACCTL.IV [UR42] ;  /* 0x000000002a0079b9 */ /* 0x0003e20008000000 */
[----:B------:R-:W-:Y:S01]  /*1570*/  NOP ;  /* 0x0000000000007918 */ /* 0x000fe20000000000 */
.L_x_45:
[----:B------:R-:W-:Y:S05]  /*1580*/  @P0 BRA `(.L_x_46) ;  /* 0x00000000000c0947 */ /* 0x000fea0003800000 */
[----:B------:R0:W-:Y:S01]  /*1590*/  UTMACMDFLUSH ;  /* 0x00000000000079b7 */ /* 0x0001e20000000000 */
[----:B------:R-:W-:Y:S05]  /*15a0*/  @P0 BRA `(.L_x_46) ;  /* 0x0000000000040947 */ /* 0x000fea0003800000 */
[----:B------:R-:W-:-:S04]  /*15b0*/  DEPBAR.LE SB0, 0x0 ;  /* 0x000080000000791a */ /* 0x000fc80000000000 */
.L_x_46:
[----:B------:R-:W-:Y:S05]  /*15c0*/  WARPSYNC.ALL ;  /* 0x0000000000007948 */ /* 0x000fea0003800000 */
[----:B---3--:R-:W-:Y:S01]  /*15d0*/  BAR.SYNC.DEFER_BLOCKING 0x0 ;  /* 0x0000000000007b1d */ /* 0x008fe20000010000 */
[----:B------:R-:W-:Y:S01]  /*15e0*/  USHF.L.U32 UR14, UR57, 0x6, URZ ;  /* 0x00000006390e7899 */ /* 0x000fe2000800063f */
[----:B------:R-:W-:Y:S01]  /*15f0*/  IMAD.MOV.U32 R31, RZ, RZ, RZ ;  /* 0x000000ffff1f7224 */ /* 0x000fe200078e00ff */
[----:B------:R-:W-:Y:S02]  /*1600*/  CS2R R32, SRZ ;  /* 0x0000000000207805 */ /* 0x000fe4000001ff00 */
[----:B------:R-:W-:-:S02]  /*1610*/  CS2R R34, SRZ ;  /* 0x0000000000227805 */ /* 0x000fc4000001ff00 */
[----:B------:R-:W-:Y:S01]  /*1620*/  CS2R R36, SRZ ;  /* 0x0000000000247805 */ /* 0x000fe2000001ff00 */
[----:B------:R-:W-:Y:S01]  /*1630*/  VOTEU.ALL UP0, P2 ;  /* 0x00000000003f7886 */ /* 0x000fe20001000000 */
[----:B------:R-:W-:Y:S01]  /*1640*/  UMOV UR8, 0x1 ;  /* 0x0000000100087882 */ /* 0x000fe20000000000 */
[----:B------:R-:W-:Y:S01]  /*1650*/  VOTEU.ALL UP1, P2 ;  /* 0x00000000003f7886 */ /* 0x000fe20001020000 */
[----:B------:R-:W-:Y:S02]  /*1660*/  CS2R R38, SRZ ;  /* 0x0000000000267805 */ /* 0x000fe4000001ff00 */
[----:B------:R-:W-:Y:S01]  /*1670*/  CS2R R40, SRZ ;  /* 0x0000000000287805 */ /* 0x000fe2000001ff00 */
[----:B------:R-:W-:-:S04]  /*1680*/  @!UP0 UIADD3 UR10, -UR8, 0x100000, URZ ;  /* 0x00100000080a8890 */ /* 0x000fc8000fffe13f */
[----:B------:R-:W-:Y:S02]  /*1690*/  @!UP0 USHF.L.U32 UR11, UR10, 0xb, URZ ;  /* 0x0000000b0a0b8899 */ /* 0x000fe4000800063f */
[----:B------:R-:W-:Y:S01]  /*16a0*/  @!UP0 USHF.L.U32 UR10, UR10, 0x1, URZ ;  /* 0x000000010a0a8899 */ /* 0x000fe2000800063f */
[----:B------:R-:W-:Y:S01]  /*16b0*/  CS2R R42, SRZ ;  /* 0x00000000002a7805 */ /* 0x000fe2000001ff00 */
[----:B------:R-:W-:-:S04]  /*16c0*/  @!UP0 UIADD3 UR8, -UR8, 0x100000, URZ ;  /* 0x0010000008088890 */ /* 0x000fc8000fffe13f */
[----:B------:R-:W-:Y:S02]  /*16d0*/  @!UP0 USHF.L.U32 UR9, UR8, 0xb, URZ ;  /* 0x0000000b08098899 */ /* 0x000fe4000800063f */
[----:B------:R-:W-:Y:S01]  /*16e0*/  @!UP0 USHF.L.U32 UR8, UR8, 0x1, URZ ;  /* 0x0000000108088899 */ /* 0x000fe2000800063f */
[----:B------:R-:W-:Y:S01]  /*16f0*/  CS2R R44, SRZ ;  /* 0x00000000002c7805 */ /* 0x000fe2000001ff00 */
[----:B------:R-:W-:Y:S01]  /*1700*/  VOTEU.ALL UP0, P2 ;  /* 0x00000000003f7886 */ /* 0x000fe20001000000 */
[----:B------:R-:W-:Y:S02]  /*1710*/  CS2R R46, SRZ ;  /* 0x00000000002e7805 */ /* 0x000fe4000001ff00 */
[----:B------:R-:W-:Y:S02]  /*1720*/  CS2R R48, SRZ ;  /* 0x0000000000307805 */ /* 0x000fe4000001ff00 */
[----:B------:R-:W-:Y:S02]  /*1730*/  CS2R R50, SRZ ;  /* 0x0000000000327805 */ /* 0x000fe4000001ff00 */
[----:B------:R-:W-:-:S02]  /*1740*/  CS2R R52, SRZ ;  /* 0x0000000000347805 */ /* 0x000fc4000001ff00 */
[----:B------:R-:W-:Y:S01]  /*1750*/  CS2R R54, SRZ ;  /* 0x0000000000367805 */ /* 0x000fe2000001ff00 */
[----:B------:R-:W3:Y:S02]  /*1760*/  FENCE.VIEW.ASYNC.S ;  /* 0x00000000000073c6 */ /* 0x000ee40000000000 */
[----:B---3--:R3:W4:Y:S02]  /*1770*/  @!UP0 SYNCS.EXCH.64 URZ, [UR40+0x28000], UR10 ;  /* 0x0280000a283f85b2 */ /* 0x0087240008000100 */
[----:B----4-:R-:W-:Y:S01]  /*1780*/  BAR.SYNC.DEFER_BLOCKING 0x0 ;  /* 0x0000000000007b1d */ /* 0x010fe20000010000 */
[----:B---3--:R-:W-:-:S05]  /*1790*/  USHF.L.U32 UR11, UR58, 0x8, URZ ;  /* 0x000000083a0b7899 */ /* 0x008fca000800063f */
[----:B------:R3:W4:Y:S01]  /*17a0*/  @!UP1 SYNCS.EXCH.64 URZ, [UR40+0x28008], UR8 ;  /* 0x02800808283f95b2 */ /* 0x0007220008000100 */
[----:B------:R-:W-:Y:S06]  /*17b0*/  @!P1 BRA `(.L_x_47) ;  /* 0x0000000c00209947 */ /* 0x000fec0003800000 */
[----:B-1----:R-:W-:Y:S02]  /*17c0*/  SHF.R.U32.HI R3, RZ, 0x5, R0 ;  /* 0x00000005ff037819 */ /* 0x002fe40000011600 */
[----:B------:R-:W-:Y:S02]  /*17d0*/  CS2R R120, SRZ ;  /* 0x0000000000787805 */ /* 0x000fe4000001ff00 */
[----:B------:R-:W-:Y:S02]  /*17e0*/  CS2R R122, SRZ ;  /* 0x00000000007a7805 */ /* 0x000fe4000001ff00 */
[----:B------:R-:W-:Y:S02]  /*17f0*/  CS2R R124, SRZ ;  /* 0x00000000007c7805 */ /* 0x000fe4000001ff00 */
[----:B------:R-:W-:Y:S02]  /*1800*/  R2UR UR42, R3 ;  /* 0x00000000032a72ca */ /* 0x000fe400000e0000 */
        /* <DEDUP_REMOVED lines=61> */
[----:B------:R-:W-:Y:S01]  /*1be0*/  UMOV UR41, URZ ;  /* 0x0000003f00297c82 */ /* 0x000fe20008000000 */
[----:B------:R-:W-:-:S05]  /*1bf0*/  UMOV UR15, URZ ;  /* 0x0000003f000f7c82 */ /* 0x000fca0008000000 */
.L_x_49:
[----:B----4-:R-:W-:Y:S01]  /*1c00*/  BAR.SYNC.DEFER_BLOCKING 0x0 ;  /* 0x0000000000007b1d */ /* 0x010fe20000010000 */
[----:B------:R-:W-:Y:S01]  /*1c10*/  ULEA UR21, UR41, UR40, 0x3 ;  /* 0x0000002829157291 */ /* 0x000fe2000f8e183f */
[----:B------:R-:W-:Y:S01]  /*1c20*/  @!P2 IMAD.MOV.U32 R4, RZ, RZ, 0x14000 ;  /* 0x00014000ff04a424 */ /* 0x000fe200078e00ff */
[----:B------:R-:W-:Y:S01]  /*1c30*/  ELECT P0, URZ, PT ;  /* 0x00000000003f782f */ /* 0x000fe20003800000 */
[----:B------:R-:W-:Y:S01]  /*1c40*/  IMAD.U32 R3, RZ, RZ, UR59 ;  /* 0x0000003bff037e24 */ /* 0x000fe2000f8e00ff */
[----:B------:R-:W-:Y:S02]  /*1c50*/  ULEA UR20, UR41, UR40, 0x10 ;  /* 0x0000002829147291 */ /* 0x000fe4000f8e803f */
[----:B------:R-:W-:Y:S01]  /*1c60*/  ISETP.LT.U32.AND P0, PT, R2, 0x40, P0 ;  /* 0x000000400200780c */ /* 0x000fe20000701070 */
[----:B------:R-:W-:Y:S01]  /*1c70*/  ULOP3.LUT UR10, UR42, 0x1, URZ, 0xc0, !UPT ;  /* 0x000000012a0a7892 */ /* 0x000fe2000f8ec03f */
[----:B------:R-:W-:Y:S02]  /*1c80*/  SHF.L.U32 R3, R3, 0x1f, RZ ;  /* 0x0000001f03037819 */ /* 0x000fe400000006ff */
[----:B------:R-:W-:Y:S01]  /*1c90*/  ELECT P1, URZ, PT ;  /* 0x00000000003f782f */ /* 0x000fe20003820000 */
[----:B---3--:R-:W-:-:S02]  /*1ca0*/  ULEA UR8, UR10, UR20, 0xf ;  /* 0x000000140a087291 */ /* 0x008fc4000f8e783f */
[----:B------:R-:W-:Y:S01]  /*1cb0*/  ULEA UR10, UR10, UR15, 0x6 ;  /* 0x0000000f0a0a7291 */ /* 0x000fe2000f8e303f */
[----:B------:R-:W-:Y:S01]  /*1cc0*/  ISETP.LT.U32.AND P1, PT, R2, 0x20, P1 ;  /* 0x000000200200780c */ /* 0x000fe20000f21070 */
[----:B------:R-:W-:Y:S02]  /*1cd0*/  ULEA UR12, UR41, UR40, 0xe ;  /* 0x00000028290c7291 */ /* 0x000fe4000f8e703f */
[----:B------:R-:W-:Y:S02]  /*1ce0*/  USHF.R.U32.HI UR36, URZ, 0x4, UR20 ;  /* 0x000000043f247899 */ /* 0x000fe40008011614 */
[----:B------:R-:W-:Y:S01]  /*1cf0*/  VOTEU.ANY UP0, P0 ;  /* 0x00000000003f7886 */ /* 0x000fe20000000100 */
[----:B------:R-:W-:Y:S01]  /*1d00*/  VOTEU.ANY UP2, P0 ;  /* 0x00000000003f7886 */ /* 0x000fe20000040100 */
[----:B------:R-:W-:Y:S01]  /*1d10*/  UIADD3 UR12, UR12, 0x20000, URZ ;  /* 0x000200000c0c7890 */ /* 0x000fe2000fffe03f */
[----:B------:R1:W-:Y:S01]  /*1d20*/  @!P2 SYNCS.ARRIVE.TRANS64 RZ, [UR21+0x28000], R4 ;  /* 0x02800004ffffa9a7 */ /* 0x0003e20008000015 */
[----:B------:R3:W-:Y:S06]  /*1d30*/  MEMBAR.ALL.CTA ;  /* 0x0000000000007992 */ /* 0x0007ec0000008000 */
[----:B---3--:R-:W3:Y:S01]  /*1d40*/  FENCE.VIEW.ASYNC.S ;  /* 0x00000000000073c6 */ /* 0x008ee20000000000 */
[----:B------:R-:W-:Y:S01]  /*1d50*/  @UP0 UIADD3 UR9, UR21, 0x28000, URZ ;  /* 0x0002800015090890 */ /* 0x000fe2000fffe03f */
[----:B------:R-:W-:Y:S01]  /*1d60*/  @UP0 UMOV UR16, UR4 ;  /* 0x0000000400100c82 */ /* 0x000fe20008000000 */
[----:B------:R-:W-:Y:S01]  /*1d70*/  @UP0 UMOV UR17, UR5 ;  /* 0x0000000500110c82 */ /* 0x000fe20008000000 */
[----:B---3--:R-:W-:Y:S01]  /*1d80*/  VOTEU.ANY UP1, P1 ;  /* 0x00000000003f7886 */ /* 0x008fe20000820100 */
[----:B------:R-:W-:Y:S01]  /*1d90*/  VOTEU.ANY UP3, P1 ;  /* 0x00000000003f7886 */ /* 0x000fe20000860100 */
[----:B------:R-:W-:-:S02]  /*1da0*/  USHF.R.U32.HI UR38, URZ, 0x4, UR12 ;  /* 0x000000043f267899 */ /* 0x000fc4000801160c */
[----:B------:R-:W-:Y:S02]  /*1db0*/  USGXT.U32 UR36, UR36, 0xe ;  /* 0x0000000e2424789a */ /* 0x000fe40008000000 */
[----:B------:R-:W-:Y:S01]  /*1dc0*/  @UP1 UIADD3 UR13, UR21, 0x28000, URZ ;  /* 0x00028000150d1890 */ /* 0x000fe2000fffe03f */
[----:B------:R-:W-:Y:S01]  /*1dd0*/  @UP1 UMOV UR18, UR6 ;  /* 0x0000000600121c82 */ /* 0x000fe20008000000 */
[----:B------:R-:W-:Y:S01]  /*1de0*/  @UP1 UMOV UR19, UR7 ;  /* 0x0000000700131c82 */ /* 0x000fe20008000000 */
[----:B------:R-:W-:Y:S01]  /*1df0*/  USGXT.U32 UR38, UR38, 0xe ;  /* 0x0000000e2626789a */ /* 0x000fe20008000000 */
[----:B------:R-:W-:Y:S01]  /*1e00*/  UMOV UR37, 0x40000040 ;  /* 0x4000004000257882 */ /* 0x000fe20000000000 */
[----:B------:R-:W-:Y:S01]  /*1e10*/  UMOV UR39, 0x40000040 ;  /* 0x4000004000277882 */ /* 0x000fe20000000000 */
[----:B------:R-:W-:Y:S06]  /*1e20*/  BAR.SYNC.DEFER_BLOCKING 0x0 ;  /* 0x0000000000007b1d */ /* 0x000fec0000010000 */
[----:B------:R1:W-:Y:S02]  /*1e30*/  @UP2 UTMALDG.2D [UR8], [UR16] ;  /* 0x00000008100025b4 */ /* 0x0003e40008008000 */
[----:B------:R-:W-:Y:S06]  /*1e40*/  BAR.SYNC.DEFER_BLOCKING 0x0 ;  /* 0x0000000000007b1d */ /* 0x000fec0000010000 */
[----:B------:R1:W-:Y:S02]  /*1e50*/  @UP3 UTMALDG.2D [UR12], [UR18] ;  /* 0x0000000c120035b4 */ /* 0x0003e40008008000 */
[----:B------:R-:W-:Y:S06]  /*1e60*/  BAR.SYNC.DEFER_BLOCKING 0x0 ;  /* 0x0000000000007b1d */ /* 0x000fec0000010000 */
[----:B------:R-:W3:Y:S02]  /*1e70*/  SYNCS.PHASECHK.TRANS64.TRYWAIT P0, [UR21+0x28000], R3 ;  /* 0x02800003ff0075a7 */ /* 0x000ee40008000155 */
[----:B-1-3--:R-:W-:Y:S05]  /*1e80*/  @!P0 BRA `(.L_x_48) ;  /* 0x0000000c00388947 */ /* 0x00afea0003800000 */
.L_x_50:
[----:B------:R-:W-:Y:S02]  /*1e90*/  WARPGROUP.DEPBAR.LE gsb0, 0x0 ;  /* 0x00008000000079c5 */ /* 0x000fe40000010000 */
[----:B------:R-:W-:Y:S01]  /*1ea0*/  WARPGROUP.ARRIVE ;  /* 0x00000000000079c5 */ /* 0x000fe20000000000 */
[----:B------:R-:W-:Y:S01]  /*1eb0*/  UIADD3 UR44, UP0, UR36, 0x2, URZ ;  /* 0x00000002242c7890 */ /* 0x000fe2000ff1e03f */
[----:B------:R-:W1:Y:S01]  /*1ec0*/  LDC R3, c[0x0][0x230] ;  /* 0x00008c00ff037b82 */ /* 0x000e620000000800 */
[----:B------:R-:W-:Y:S01]  /*1ed0*/  UIADD3 UR46, UP1, UR38, 0x80, URZ ;  /* 0x00000080262e7890 */ /* 0x000fe2000ff3e03f */
[----:B------:R-:W-:Y:S02]  /*1ee0*/  UMOV UR8, URZ ;  /* 0x0000003f00087c82 */ /* 0x000fe40008000000 */
[----:B------:R-:W-:Y:S01]  /*1ef0*/  HGMMA.64x64x16.F32.BF16 R120, gdesc[UR36].tnspB, R120 ;  /* 0x40e00000247879f0 */ /* 0x000fe20008701878 */
[----:B------:R-:W-:Y:S01]  /*1f00*/  UMOV UR9, URZ ;  /* 0x0000003f00097c82 */ /* 0x000fe20008000000 */
[----:B------:R-:W-:-:S02]  /*1f10*/  UIADD3.X UR45, UR8, 0x40000040, URZ, UP0, !UPT ;  /* 0x40000040082d7890 */ /* 0x000fc400087fe43f */
[----:B------:R-:W-:Y:S02]  /*1f20*/  UIADD3.X UR47, UR9, 0x40000040, URZ, UP1, !UPT ;  /* 0x40000040092f7890 */ /* 0x000fe40008ffe43f */
[----:B------:R-:W-:Y:S02]  /*1f30*/  UIADD3.64 UR32, UR44, 0x2, URZ ;  /* 0x000000022c207897 */ /* 0x000fe4000fffe03f */
[----:B------:R-:W-:Y:S02]  /*1f40*/  UIADD3.64 UR34, UR46, 0x80, URZ ;  /* 0x000000802e227897 */ /* 0x000fe4000fffe03f */
[----:B------:R-:W-:Y:S02]  /*1f50*/  UIADD3.64 UR28, UR44, 0x4, URZ ;  /* 0x000000042c1c7897 */ /* 0x000fe4000fffe03f */
[----:B------:R-:W-:Y:S02]  /*1f60*/  UIADD3.64 UR30, UR46, 0x100, URZ ;  /* 0x000001002e1e7897 */ /* 0x000fe4000fffe03f */
[----:B------:R-:W-:-:S02]  /*1f70*/  UIADD3.64 UR24, UR44, 0x7fe, URZ ;  /* 0x000007fe2c187897 */ /* 0x000fc4000fffe03f */
[----:B------:R-:W-:Y:S02]  /*1f80*/  UIADD3.64 UR26, UR46, 0x180, URZ ;  /* 0x000001802e1a7897 */ /* 0x000fe4000fffe03f */
[----:B------:R-:W-:Y:S02]  /*1f90*/  UIADD3.64 UR20, UR44, 0x800, URZ ;  /* 0x000008002c147897 */ /* 0x000fe4000fffe03f */
[----:B------:R-:W-:Y:S02]  /*1fa0*/  UIADD3.64 UR22, UR46, 0x200, URZ ;  /* 0x000002002e167897 */ /* 0x000fe4000fffe03f */
[----:B------:R-:W-:Y:S02]  /*1fb0*/  UIADD3.64 UR16, UR44, 0x802, URZ ;  /* 0x000008022c107897 */ /* 0x000fe4000fffe03f */
[----:B------:R-:W-:Y:S02]  /*1fc0*/  UIADD3.64 UR18, UR46, 0x280, URZ ;  /* 0x000002802e127897 */ /* 0x000fe4000fffe03f */
[----:B------:R-:W-:-:S02]  /*1fd0*/  UIADD3.64 UR48, UR44, 0x804, URZ ;  /* 0x000008042c307897 */ /* 0x000fc4000fffe03f */
[----:B------:R-:W-:Y:S02]  /*1fe0*/  UIADD3.64 UR50, UR46, 0x300, URZ ;  /* 0x000003002e327897 */ /* 0x000fe4000fffe03f */
[----:B------:R-:W-:Y:S02]  /*1ff0*/  UIADD3.64 UR36, UR44, 0x1fe, URZ ;  /* 0x000001fe2c247897 */ /* 0x000fe4000fffe03f */
[----:B------:R-:W-:Y:S01]  /*2000*/  UIADD3.64 UR52, UR44, 0x200, URZ ;  /* 0x000002002c347897 */ /* 0x000fe2000fffe03f */
[----:B------:R-:W-:Y:S01]  /*2010*/  UMOV UR54, UR46 ;  /* 0x0000002e00367c82 */ /* 0x000fe20008000000 */
[----:B------:R-:W-:Y:S01]  /*2020*/  UMOV UR55, UR47 ;  /* 0x0000002f00377c82 */ /* 0x000fe20008000000 */
[----:B------:R-:W-:Y:S02]  /*2030*/  UIADD3 UR15, UR15, 0x80, URZ ;  /* 0x000000800f0f7890 */ /* 0x000fe4000fffe03f */
[----:B------:R-:W-:-:S04]  /*2040*/  UIADD3 UR41, UR41, 0x1, URZ ;  /* 0x0000000129297890 */ /* 0x000fc8000fffe03f */
[----:B-1----:R-:W-:Y:S01]  /*2050*/  ISETP.LE.AND P0, PT, R3, UR15, PT ;  /* 0x0000000f03007c0c */ /* 0x002fe2000bf03270 */
[----:B------:R-:W-:-:S04]  /*2060*/  UISETP.NE.U32.AND UP0, UPT, UR41, 0x2, UPT ;  /* 0x000000022900788c */ /* 0x000fc8000bf05070 */
[----:B------:R-:W-:Y:S02]  /*2070*/  USEL UR8, URZ, 0x1, UP0 ;  /* 0x000000013f087887 */ /* 0x000fe40008000000 */
[----:B------:R-:W-:Y:S02]  /*2080*/  USEL UR41, UR41, URZ, UP0 ;  /* 0x0000003f29297287 */ /* 0x000fe40008000000 */
[----:B------:R-:W-:Y:S01]  /*2090*/  ULOP3.LUT UR59, UR59, UR8, URZ, 0x3c, !UPT ;  /* 0x000000083b3b7292 */ /* 0x000fe2000f8e3c3f */
[----:B------:R-:W-:Y:S04]  /*20a0*/  HGMMA.64x64x16.F32.BF16 R120, gdesc[UR44].tnspB, R120 ;  /* 0x40e000002c7879f0 */ /* 0x000fe80008701878 */
[----:B------:R-:W-:Y:S01]  /*20b0*/  HGMMA.64x64x16.F32.BF16 R120, gdesc[UR32].tnspB, R120 ;  /* 0x40e00000207879f0 */ /* 0x000fe20008701878 */
[----:B------:R-:W-:-:S03]  /*20c0*/  UIADD3.64 UR32, UR44, 0x202, URZ ;  /* 0x000002022c207897 */ /* 0x000fc6000fffe03f */
        /* <DEDUP_REMOVED lines=13> */
[----:B------:R-:W-:Y:S01]  /*21a0*/  UIADD3.64 UR52, UR44, 0x400, URZ ;  /* 0x000004002c347897 */ /* 0x000fe2000fffe03f */
[----:B------:R-:W-:Y:S01]  /*21b0*/  UMOV UR54, UR46 ;  /* 0x0000002e00367c82 */ /* 0x000fe20008000000 */
[----:B------:R-:W-:Y:S01]  /*21c0*/  UMOV UR55, UR47 ;  /* 0x0000002f00377c82 */ /* 0x000fe20008000000 */
        /* <DEDUP_REMOVED lines=30> */
[----:B------:R-:W-:-:S07]  /*23b0*/  UMOV UR39, UR47 ;  /* 0x0000002f00277c82 */ /* 0x000fce0008000000 */
[----:B------:R-:W-:Y:S04]  /*23c0*/  HGMMA.64x64x16.F32.BF16 R24, gdesc[UR36].tnspB, R24 ;  /* 0x40e00000241879f0 */ /* 0x000fe80008701818 */
[----:B------:R-:W-:Y:S04]  /*23d0*/  HGMMA.64x64x16.F32.BF16 R24, gdesc[UR32].tnspB, R24 ;  /* 0x40e00000201879f0 */ /* 0x000fe80008701818 */
[----:B------:R-:W-:Y:S04]  /*23e0*/  HGMMA.64x64x16.F32.BF16 R24, gdesc[UR28].tnspB, R24 ;  /* 0x40e000001c1879f0 */ /* 0x000fe80008701818 */
[----:B------:R-:W-:Y:S04]  /*23f0*/  HGMMA.64x64x16.F32.BF16 R24, gdesc[UR24].tnspB, R24 ;  /* 0x40e00000181879f0 */ /* 0x000fe80008701818 */
[----:B------:R-:W-:Y:S04]  /*2400*/  HGMMA.64x64x16.F32.BF16 R24, gdesc[UR20].tnspB, R24 ;  /* 0x40e00000141879f0 */ /* 0x000fe80008701818 */
[----:B------:R-:W-:Y:S04]  /*2410*/  HGMMA.64x64x16.F32.BF16 R24, gdesc[UR16].tnspB, R24 ;  /* 0x40e00000101879f0 */ /* 0x000fe80008701818 */
[----:B------:R-:W-:Y:S01]  /*2420*/  HGMMA.64x64x16.F32.BF16 R24, gdesc[UR48].tnspB, R24, gsb0 ;  /* 0x40e00000301879f0 */ /* 0x000fe20008001818 */
[----:B------:R-:W-:Y:S05]  /*2430*/  @!P0 BRA `(.L_x_49) ;  /* 0xfffffff400f08947 */ /* 0x000fea000383ffff */
.L_x_47:
[----:B------:R-:W-:Y:S02]  /*2440*/  WARPGROUP.DEPBAR.LE gsb0, 0x0 ;  /* 0x00008000000079c5 */ /* 0x000fe40000010000 */
[----:B----4-:R-:W-:Y:S01]  /*2450*/  BAR.SYNC.DEFER_BLOCKING 0x0 ;  /* 0x0000000000007b1d */ /* 0x010fe20000010000 */
[C---:B-1----:R-:W-:Y:S01]  /*2460*/  IMAD.SHL.U32 R3, R0.reuse, 0x80, RZ ;  /* 0x0000008000037824 */ /* 0x042fe200078e00ff */
[----:B------:R-:W-:Y:S01]  /*2470*/  ELECT P0, URZ, PT ;  /* 0x00000000003f782f */ /* 0x000fe20003800000 */
[----:B------:R-:W-:Y:S01]  /*2480*/  IMAD.SHL.U32 R4, R0, 0x10, RZ ;  /* 0x0000001000047824 */ /* 0x000fe200078e00ff */
[----:B------:R-:W-:Y:S02]  /*2490*/  F2FP.BF16.F32.PACK_AB R120, R121, R120 ;  /* 0x000000787978723e */ /* 0x000fe400000010ff */
[----:B------:R-:W-:Y:S01]  /*24a0*/  LOP3.LUT R3, R3, 0x780, RZ, 0xc0, !PT ;  /* 0x0000078003037812 */ /* 0x000fe200078ec0ff */
[----:B------:R-:W-:Y:S01]  /*24b0*/  UMOV UR41, UR14 ;  /* 0x0000000e00297c82 */ /* 0x000fe20008000000 */
[----:B------:R-:W-:Y:S01]  /*24c0*/  F2FP.BF16.F32.PACK_AB R121, R123, R122 ;  /* 0x0000007a7b79723e */ /* 0x000fe200000010ff */
[----:B------:R-:W-:Y:S01]  /*24d0*/  UMOV UR42, UR11 ;  /* 0x0000000b002a7c82 */ /* 0x000fe20008000000 */
[----:B------:R-:W-:-:S02]  /*24e0*/  LOP3.LUT R3, R3, 0x70, R4, 0xf8, !PT ;  /* 0x0000007003037812 */ /* 0x000fc400078ef804 */
[----:B------:R-:W-:Y:S02]  /*24f0*/  F2FP.BF16.F32.PACK_AB R88, R89, R88 ;  /* 0x000000585958723e */ /* 0x000fe400000010ff */
[----:B------:R-:W-:Y:S01]  /*2500*/  LOP3.LUT R3, R3, 0x10, R0, 0x78, !PT ;  /* 0x0000001003037812 */ /* 0x000fe200078e7800 */
[----:B------:R-:W-:Y:S01]  /*2510*/  IMAD.SHL.U32 R0, R0, 0x40, RZ ;  /* 0x0000004000007824 */ /* 0x000fe200078e00ff */
[----:B------:R-:W-:Y:S02]  /*2520*/  ISETP.LT.U32.AND P0, PT, R2, 0x20, P0 ;  /* 0x000000200200780c */ /* 0x000fe40000701070 */
[----:B------:R-:W-:Y:S02]  /*2530*/  F2FP.BF16.F32.PACK_AB R122, R125, R124 ;  /* 0x0000007c7d7a723e */ /* 0x000fe400000010ff */
[----:B------:R-:W-:Y:S02]  /*2540*/  LOP3.LUT R0, R3, 0x1800, R0, 0xf8, !PT ;  /* 0x0000180003007812 */ /* 0x000fe400078ef800 */
[----:B------:R-:W-:Y:S01]  /*2550*/  F2FP.BF16.F32.PACK_AB R123, R127, R126 ;  /* 0x0000007e7f7b723e */ /* 0x000fe200000010ff */
[----:B------:R-:W1:Y:S02]  /*2560*/  @!P2 SYNCS.CCTL.IV [UR40+0x28000] ;  /* 0x02800000ff00a9b1 */ /* 0x000e640008000028 */
[----:B-1----:R-:W-:Y:S01]  /*2570*/  BAR.SYNC.DEFER_BLOCKING 0x0 ;  /* 0x0000000000007b1d */ /* 0x002fe20000010000 */
[C---:B------:R-:W-:Y:S01]  /*2580*/  LOP3.LUT R3, R0.reuse, 0x20, RZ, 0x3c, !PT ;  /* 0x0000002000037812 */ /* 0x040fe200078e3cff */
[----:B------:R-:W-:Y:S01]  /*2590*/  VIADD R2, R0, UR40 ;  /* 0x0000002800027c36 */ /* 0x000fe20008000000 */
[----:B------:R-:W-:-:S02]  /*25a0*/  F2FP.BF16.F32.PACK_AB R89, R91, R90 ;  /* 0x0000005a5b59723e */ /* 0x000fc400000010ff */
[----:B------:R-:W-:Y:S01]  /*25b0*/  F2FP.BF16.F32.PACK_AB R56, R57, R56 ;  /* 0x000000383938723e */ /* 0x000fe200000010ff */
[----:B------:R-:W-:Y:S01]  /*25c0*/  VIADD R3, R3, UR40 ;  /* 0x0000002803037c36 */ /* 0x000fe20008000000 */
[----:B------:R-:W-:Y:S01]  /*25d0*/  F2FP.BF16.F32.PACK_AB R90, R93, R92 ;  /* 0x0000005c5d5a723e */ /* 0x000fe200000010ff */
[----:B------:R-:W-:Y:S01]  /*25e0*/  VOTEU.ANY UP0, P0 ;  /* 0x00000000003f7886 */ /* 0x000fe20000000100 */
[----:B------:R-:W-:Y:S01]  /*25f0*/  F2FP.BF16.F32.PACK_AB R91, R95, R94 ;  /* 0x0000005e5f5b723e */ /* 0x000fe200000010ff */
[----:B------:R-:W-:Y:S01]  /*2600*/  VOTEU.ANY UP1, P0 ;  /* 0x00000000003f7886 */ /* 0x000fe20000020100 */
[----:B------:R-:W-:Y:S02]  /*2610*/  F2FP.BF16.F32.PACK_AB R57, R59, R58 ;  /* 0x0000003a3b39723e */ /* 0x000fe400000010ff */
[----:B------:R-:W-:Y:S01]  /*2620*/  F2FP.BF16.F32.PACK_AB R24, R25, R24 ;  /* 0x000000181918723e */ /* 0x000fe200000010ff */
[----:B---3--:R-:W-:Y:S01]  /*2630*/  @UP0 UMOV UR8, UR56 ;  /* 0x0000003800080c82 */ /* 0x008fe20008000000 */
[----:B------:R-:W-:Y:S01]  /*2640*/  F2FP.BF16.F32.PACK_AB R128, R129, R128 ;  /* 0x000000808180723e */ /* 0x000fe200000010ff */
[----:B------:R-:W-:Y:S01]  /*2650*/  @UP0 UMOV UR9, UR43 ;  /* 0x0000002b00090c82 */ /* 0x000fe20008000000 */
[----:B------:R-:W-:-:S02]  /*2660*/  F2FP.BF16.F32.PACK_AB R58, R61, R60 ;  /* 0x0000003c3d3a723e */ /* 0x000fc400000010ff */
[----:B------:R-:W-:Y:S02]  /*2670*/  F2FP.BF16.F32.PACK_AB R59, R63, R62 ;  /* 0x0000003e3f3b723e */ /* 0x000fe400000010ff */
[----:B------:R-:W-:Y:S02]  /*2680*/  F2FP.BF16.F32.PACK_AB R25, R27, R26 ;  /* 0x0000001a1b19723e */ /* 0x000fe400000010ff */
[----:B------:R-:W-:Y:S01]  /*2690*/  F2FP.BF16.F32.PACK_AB R129, R131, R130 ;  /* 0x000000828381723e */ /* 0x000fe200000010ff */
[----:B------:R-:W1:Y:S01]  /*26a0*/  @!P2 SYNCS.CCTL.IV [UR40+0x28008] ;  /* 0x02800800ff00a9b1 */ /* 0x000e620008000028 */
[----:B------:R-:W-:Y:S01]  /*26b0*/  F2FP.BF16.F32.PACK_AB R96, R97, R96 ;  /* 0x000000606160723e */ /* 0x000fe200000010ff */
[----:B-1----:R-:W-:Y:S01]  /*26c0*/  STSM.16.M88.4 [R2], R120 ;  /* 0x0000007802007844 */ /* 0x002fe20000000200 */
[----:B------:R-:W-:Y:S02]  /*26d0*/  F2FP.BF16.F32.PACK_AB R26, R29, R28 ;  /* 0x0000001c1d1a723e */ /* 0x000fe400000010ff */
[----:B------:R-:W-:Y:S01]  /*26e0*/  F2FP.BF16.F32.PACK_AB R27, R31, R30 ;  /* 0x0000001e1f1b723e */ /* 0x000fe200000010ff */
[----:B------:R-:W-:Y:S01]  /*26f0*/  STSM.16.M88.4 [R2+0x2000], R88 ;  /* 0x0020005802007844 */ /* 0x000fe20000000200 */
[----:B------:R-:W-:-:S02]  /*2700*/  LOP3.LUT R4, R0, 0x40, RZ, 0x3c, !PT ;  /* 0x0000004000047812 */ /* 0x000fc400078e3cff */
[----:B------:R-:W-:Y:S01]  /*2710*/  F2FP.BF16.F32.PACK_AB R130, R133, R132 ;  /* 0x000000848582723e */ /* 0x000fe200000010ff */
[----:B------:R-:W-:Y:S01]  /*2720*/  STSM.16.M88.4 [R2+0x4000], R56 ;  /* 0x0040003802007844 */ /* 0x000fe20000000200 */
[----:B------:R-:W-:Y:S01]  /*2730*/  F2FP.BF16.F32.PACK_AB R131, R135, R134 ;  /* 0x000000868783723e */ /* 0x000fe200000010ff */
[----:B------:R-:W-:Y:S01]  /*2740*/  VIADD R4, R4, UR40 ;  /* 0x0000002804047c36 */ /* 0x000fe20008000000 */
[----:B------:R-:W-:Y:S01]  /*2750*/  F2FP.BF16.F32.PACK_AB R97, R99, R98 ;  /* 0x000000626361723e */ /* 0x000fe200000010ff */
[----:B------:R-:W-:Y:S01]  /*2760*/  STSM.16.M88.4 [R2+0x6000], R24 ;  /* 0x0060001802007844 */ /* 0x000fe20000000200 */
[----:B------:R-:W-:Y:S02]  /*2770*/  F2FP.BF16.F32.PACK_AB R64, R65, R64 ;  /* 0x000000404140723e */ /* 0x000fe400000010ff */
[----:B------:R-:W-:Y:S01]  /*2780*/  F2FP.BF16.F32.PACK_AB R98, R101, R100 ;  /* 0x000000646562723e */ /* 0x000fe200000010ff */
[----:B------:R-:W-:Y:S01]  /*2790*/  STSM.16.M88.4 [R3], R128 ;  /* 0x0000008003007844 */ /* 0x000fe20000000200 */
[----:B------:R-:W-:-:S02]  /*27a0*/  F2FP.BF16.F32.PACK_AB R99, R103, R102 ;  /* 0x000000666763723e */ /* 0x000fc400000010ff */
[----:B------:R-:W-:Y:S02]  /*27b0*/  F2FP.BF16.F32.PACK_AB R65, R67, R66 ;  /* 0x000000424341723e */ /* 0x000fe400000010ff */
[----:B------:R-:W-:Y:S01]  /*27c0*/  F2FP.BF16.F32.PACK_AB R32, R33, R32 ;  /* 0x000000202120723e */ /* 0x000fe200000010ff */
[----:B------:R-:W-:Y:S01]  /*27d0*/  STSM.16.M88.4 [R3+0x2000], R96 ;  /* 0x0020006003007844 */ /* 0x000fe20000000200 */
[----:B------:R-:W-:Y:S02]  /*27e0*/  F2FP.BF16.F32.PACK_AB R136, R137, R136 ;  /* 0x000000888988723e */ /* 0x000fe400000010ff */
[----:B------:R-:W-:Y:S02]  /*27f0*/  F2FP.BF16.F32.PACK_AB R66, R69, R68 ;  /* 0x000000444542723e */ /* 0x000fe400000010ff */
[----:B------:R-:W-:Y:S02]  /*2800*/  F2FP.BF16.F32.PACK_AB R67, R71, R70 ;  /* 0x000000464743723e */ /* 0x000fe400000010ff */
[----:B------:R-:W-:-:S02]  /*2810*/  F2FP.BF16.F32.PACK_AB R33, R35, R34 ;  /* 0x000000222321723e */ /* 0x000fc400000010ff */
[----:B------:R-:W-:Y:S01]  /*2820*/  F2FP.BF16.F32.PACK_AB R137, R139, R138 ;  /* 0x0000008a8b89723e */ /* 0x000fe200000010ff */
[----:B------:R-:W-:Y:S01]  /*2830*/  STSM.16.M88.4 [R3+0x4000], R64 ;  /* 0x0040004003007844 */ /* 0x000fe20000000200 */
[----:B------:R-:W-:Y:S02]  /*2840*/  F2FP.BF16.F32.PACK_AB R104, R105, R104 ;  /* 0x000000686968723e */ /* 0x000fe400000010ff */
[----:B------:R-:W-:Y:S02]  /*2850*/  F2FP.BF16.F32.PACK_AB R34, R37, R36 ;  /* 0x000000242522723e */ /* 0x000fe400000010ff */
[----:B------:R-:W-:Y:S02]  /*2860*/  F2FP.BF16.F32.PACK_AB R35, R39, R38 ;  /* 0x000000262723723e */ /* 0x000fe400000010ff */
[----:B------:R-:W-:Y:S02]  /*2870*/  LOP3.LUT R0, R0, 0x60, RZ, 0x3c, !PT ;  /* 0x0000006000007812 */ /* 0x000fe400078e3cff */
[----:B------:R-:W-:Y:S01]  /*2880*/  F2FP.BF16.F32.PACK_AB R138, R141, R140 ;  /* 0x0000008c8d8a723e */ /* 0x000fe200000010ff */
[----:B------:R-:W-:Y:S01]  /*2890*/  STSM.16.M88.4 [R3+0x6000], R32 ;  /* 0x0060002003007844 */ /* 0x000fe20000000200 */
[----:B------:R-:W-:Y:S01]  /*28a0*/  F2FP.BF16.F32.PACK_AB R139, R143, R142 ;  /* 0x0000008e8f8b723e */ /* 0x000fe200000010ff */
[----:B------:R-:W-:Y:S01]  /*28b0*/  VIADD R0, R0, UR40 ;  /* 0x0000002800007c36 */ /* 0x000fe20008000000 */
[----:B------:R-:W-:-:S02]  /*28c0*/  F2FP.BF16.F32.PACK_AB R105, R107, R106 ;  /* 0x0000006a6b69723e */ /* 0x000fc400000010ff */
[----:B------:R-:W-:Y:S01]  /*28d0*/  F2FP.BF16.F32.PACK_AB R72, R73, R72 ;  /* 0x000000484948723e */ /* 0x000fe200000010ff */
[----:B------:R-:W-:Y:S01]  /*28e0*/  STSM.16.M88.4 [R4], R136 ;  /* 0x0000008804007844 */ /* 0x000fe20000000200 */
[----:B------:R-:W-:Y:S02]  /*28f0*/  F2FP.BF16.F32.PACK_AB R106, R109, R108 ;  /* 0x0000006c6d6a723e */ /* 0x000fe400000010ff */
[----:B------:R-:W-:Y:S02]  /*2900*/  F2FP.BF16.F32.PACK_AB R107, R111, R110 ;  /* 0x0000006e6f6b723e */ /* 0x000fe400000010ff */
[----:B------:R-:W-:Y:S02]  /*2910*/  F2FP.BF16.F32.PACK_AB R73, R75, R74 ;  /* 0x0000004a4b49723e */ /* 0x000fe400000010ff */
[----:B------:R-:W-:Y:S01]  /*2920*/  F2FP.BF16.F32.PACK_AB R40, R41, R40 ;  /* 0x000000282928723e */ /* 0x000fe200000010ff */
[----:B------:R-:W-:Y:S01]  /*2930*/  STSM.16.M88.4 [R4+0x2000], R104 ;  /* 0x0020006804007844 */ /* 0x000fe20000000200 */
[----:B------:R-:W-:-:S02]  /*2940*/  F2FP.BF16.F32.PACK_AB R144, R145, R144 ;  /* 0x000000909190723e */ /* 0x000fc400000010ff */
[----:B------:R-:W-:Y:S02]  /*2950*/  F2FP.BF16.F32.PACK_AB R74, R77, R76 ;  /* 0x0000004c4d4a723e */ /* 0x000fe400000010ff */
[----:B------:R-:W-:Y:S02]  /*2960*/  F2FP.BF16.F32.PACK_AB R75, R79, R78 ;  /* 0x0000004e4f4b723e */ /* 0x000fe400000010ff */
[----:B------:R-:W-:Y:S02]  /*2970*/  F2FP.BF16.F32.PACK_AB R41, R43, R42 ;  /* 0x0000002a2b29723e */ /* 0x000fe400000010ff */
[----:B------:R-:W-:Y:S01]  /*2980*/  F2FP.BF16.F32.PACK_AB R145, R147, R146 ;  /* 0x000000929391723e */ /* 0x000fe200000010ff */
[----:B------:R-:W-:Y:S01]  /*2990*/  STSM.16.M88.4 [R4+0x4000], R72 ;  /* 0x0040004804007844 */ /* 0x000fe20000000200 */
[----:B------:R-:W-:Y:S02]  /*29a0*/  F2FP.BF16.F32.PACK_AB R112, R113, R112 ;  /* 0x000000707170723e */ /* 0x000fe400000010ff */
[----:B------:R-:W-:-:S02]  /*29b0*/  F2FP.BF16.F32.PACK_AB R42, R45, R44 ;  /* 0x0000002c2d2a723e */ /* 0x000fc400000010ff */
[----:B------:R-:W-:Y:S02]  /*29c0*/  F2FP.BF16.F32.PACK_AB R43, R47, R46 ;  /* 0x0000002e2f2b723e */ /* 0x000fe400000010ff */
[----:B------:R-:W-:Y:S02]  /*29d0*/  F2FP.BF16.F32.PACK_AB R146, R149, R148 ;  /* 0x000000949592723e */ /* 0x000fe400000010ff */
[----:B------:R-:W-:Y:S01]  /*29e0*/  F2FP.BF16.F32.PACK_AB R147, R151, R150 ;  /* 0x000000969793723e */ /* 0x000fe200000010ff */
[----:B------:R-:W-:Y:S01]  /*29f0*/  STSM.16.M88.4 [R4+0x6000], R40 ;  /* 0x0060002804007844 */ /* 0x000fe20000000200 */
[----:B------:R-:W-:Y:S02]  /*2a00*/  F2FP.BF16.F32.PACK_AB R113, R115, R114 ;  /* 0x000000727371723e */ /* 0x000fe400000010ff */
[----:B------:R-:W-:Y:S01]  /*2a10*/  F2FP.BF16.F32.PACK_AB R80, R81, R80 ;  /* 0x000000505150723e */ /* 0x000fe200000010ff */
[----:B------:R-:W-:Y:S01]  /*2a20*/  STSM.16.M88.4 [R0], R144 ;  /* 0x0000009000007844 */ /* 0x000fe20000000200 */
[----:B------:R-:W-:-:S02]  /*2a30*/  F2FP.BF16.F32.PACK_AB R114, R117, R116 ;  /* 0x000000747572723e */ /* 0x000fc400000010ff */
[----:B------:R-:W-:Y:S02]  /*2a40*/  F2FP.BF16.F32.PACK_AB R115, R119, R118 ;  /* 0x000000767773723e */ /* 0x000fe400000010ff */
[----:B------:R-:W-:Y:S02]  /*2a50*/  F2FP.BF16.F32.PACK_AB R81, R83, R82 ;  /* 0x000000525351723e */ /* 0x000fe400000010ff */
[----:B------:R-:W-:Y:S01]  /*2a60*/  F2FP.BF16.F32.PACK_AB R48, R49, R48 ;  /* 0x000000303130723e */ /* 0x000fe200000010ff */
[----:B------:R-:W-:Y:S01]  /*2a70*/  STSM.16.M88.4 [R0+0x2000], R112 ;  /* 0x0020007000007844 */ /* 0x000fe20000000200 */
[----:B------:R-:W-:Y:S02]  /*2a80*/  F2FP.BF16.F32.PACK_AB R82, R85, R84 ;  /* 0x000000545552723e */ /* 0x000fe400000010ff */
[----:B------:R-:W-:Y:S02]  /*2a90*/  F2FP.BF16.F32.PACK_AB R83, R87, R86 ;  /* 0x000000565753723e */ /* 0x000fe400000010ff */
[----:B------:R-:W-:-:S02]  /*2aa0*/  F2FP.BF16.F32.PACK_AB R49, R51, R50 ;  /* 0x000000323331723e */ /* 0x000fc400000010ff */
[----:B------:R-:W-:Y:S01]  /*2ab0*/  F2FP.BF16.F32.PACK_AB R50, R53, R52 ;  /* 0x000000343532723e */ /* 0x000fe200000010ff */
[----:B------:R-:W-:Y:S01]  /*2ac0*/  STSM.16.M88.4 [R0+0x4000], R80 ;  /* 0x0040005000007844 */ /* 0x000fe20000000200 */
[----:B------:R-:W-:-:S05]  /*2ad0*/  F2FP.BF16.F32.PACK_AB R51, R55, R54 ;  /* 0x000000363733723e */ /* 0x000fca00000010ff */
[----:B------:R-:W-:Y:S01]  /*2ae0*/  STSM.16.M88.4 [R0+0x6000], R48 ;  /* 0x0060003000007844 */ /* 0x000fe20000000200 */
[----:B------:R1:W-:Y:S06]  /*2af0*/  MEMBAR.ALL.CTA ;  /* 0x0000000000007992 */ /* 0x0003ec0000008000 */
[----:B-1----:R-:W1:Y:S02]  /*2b00*/  FENCE.VIEW.ASYNC.S ;  /* 0x00000000000073c6 */ /* 0x002e640000000000 */
[----:B-1----:R-:W-:Y:S06]  /*2b10*/  BAR.SYNC.DEFER_BLOCKING 0x0 ;  /* 0x0000000000007b1d */ /* 0x002fec0000010000 */
[----:B------:R1:W-:Y:S01]  /*2b20*/  @UP1 UTMASTG.2D [UR40], [UR8] ;  /* 0x00000028080013b5 */ /* 0x0003e20008008000 */
[----:B------:R0:W-:Y:S01]  /*2b30*/  UTMACMDFLUSH ;  /* 0x00000000000079b7 */ /* 0x0001e20000000000 */
[----:B------:R-:W-:-:S04]  /*2b40*/  DEPBAR.LE SB0, 0x0 ;  /* 0x000080000000791a */ /* 0x000fc80000000000 */
[----:B------:R-:W-:Y:S06]  /*2b50*/  BAR.SYNC.DEFER_BLOCKING 0x0 ;  /* 0x0000000000007b1d */ /* 0x000fec0000010000 */
[----:B-1----:R-:W-:Y:S05]  /*2b60*/  EXIT ;  /* 0x000000000000794d */ /* 0x002fea0003800000 */
.L_x_48:
[----:B------:R-:W1:Y:S02]  /*2b70*/  SYNCS.PHASECHK.TRANS64.TRYWAIT P0, [UR21+0x28000], R3 ;  /* 0x02800003ff0075a7 */ /* 0x000e640008000155 */
[----:B-1----:R-:W-:Y:S05]  /*2b80*/  @!P0 BRA `(.L_x_48) ;  /* 0xfffffffc00f88947 */ /* 0x002fea000383ffff */
[----:B------:R-:W-:Y:S05]  /*2b90*/  BRA `(.L_x_50) ;  /* 0xfffffff000bc7947 */ /* 0x000fea000383ffff */
.L_x_51:
[----:B------:R-:W-:-:S00]  /*2ba0*/  BRA `(.L_x_51) ;  /* 0xfffffffc00fc7947 */ /* 0x000fc0000383ffff */
[----:B------:R-:W-:-:S00]  /*2bb0*/  NOP ;  /* 0x0000000000007918 */ /* 0x000fc00000000000 */
        /* <DEDUP_REMOVED lines=12> */
.L_x_52:


//--------------------- .nv.shared.gluon_wgmma    --------------------------
	.section	.nv.shared.gluon_wgmma,"aw",@nobits
	.sectionflags	@""
	.align	16
	.zero		1024


//--------------------- .nv.shared.reserved.0     --------------------------
	.section	.nv.shared.reserved.0,"aw",@nobits
	.weak		__nv_reservedSMEM_offset_0_alias
	.size		__nv_reservedSMEM_offset_0_alias, 0, 0
	.other		__nv_reservedSMEM_offset_0_alias,@"STO_CUDA_RESERVED_SHARED STV_DEFAULT"
__nv_reservedSMEM_offset_0_alias:
	.zero		0


//--------------------- .nv.constant0.gluon_wgmma --------------------------
	.section	.nv.constant0.gluon_wgmma,"a",@progbits
	.sectionflags	@""
	.align	4
.nv.constant0.gluon_wgmma:
	.zero		608


//--------------------- SYMBOLS --------------------------

	.type		.nv.reservedSmem.offset0,@object
	.size		.nv.reservedSmem.offset0,0x4
